	.target	sm_80

	.elftype	@"ET_EXEC"


//--------------------- .note.nv.tkinfo           --------------------------
	.section	.note.nv.tkinfo,"",@"SHT_NOTE"
	.sectionflags	@"SHF_NOTE_NV_TKINFO"
	.tkinfo
        /*0018*/ 	.word	0x00000002
        /*0030*/ 	.string	""
        /*0030*/ 	.string	"ptxas"
        /*0030*/ 	.string	"Cuda compilation tools, release 13.0, V13.0.88"
        /*0030*/ 	.string	"Build cuda_13.0.r13.0/compiler.36424714_0"
        /*0030*/ 	.string	"-v  -suppress-debug-info  -lineinfo  -arch sm_80 "



//--------------------- .note.nv.cuinfo           --------------------------
	.section	.note.nv.cuinfo,"",@"SHT_NOTE"
	.sectionflags	@"SHF_NOTE_NV_CUINFO"
        /*0018*/ 	.short	0x0002
        /*001a*/ 	.short	0x0050
        /*001c*/ 	.short	0x0082
	.zero		2


//--------------------- .nv.info                  --------------------------
	.section	.nv.info,"",@"SHT_CUDA_INFO"
	.align	4


	//----- nvinfo : EIATTR_REGCOUNT
	.align		4
        /*0000*/ 	.byte	0x04, 0x2f
        /*0002*/ 	.short	(.L_1 - .L_0)
	.align		4
.L_0:
        /*0004*/ 	.word	index@(matmul_kernel)
        /*0008*/ 	.word	0x000000fe


	//----- nvinfo : EIATTR_FRAME_SIZE
	.align		4
.L_1:
        /*000c*/ 	.byte	0x04, 0x11
        /*000e*/ 	.short	(.L_3 - .L_2)
	.align		4
.L_2:
        /*0010*/ 	.word	index@(matmul_kernel)
        /*0014*/ 	.word	0x00000000


	//----- nvinfo : EIATTR_MIN_STACK_SIZE
	.align		4
.L_3:
        /*0018*/ 	.byte	0x04, 0x12
        /*001a*/ 	.short	(.L_5 - .L_4)
	.align		4
.L_4:
        /*001c*/ 	.word	index@(matmul_kernel)
        /*0020*/ 	.word	0x00000000
.L_5:


//--------------------- .nv.info.matmul_kernel    --------------------------
	.section	.nv.info.matmul_kernel,"",@"SHT_CUDA_INFO"
	.sectionflags	@""
	.align	4


	//----- nvinfo : EIATTR_CUDA_API_VERSION
	.align		4
        /*0000*/ 	.byte	0x04, 0x37
        /*0002*/ 	.short	(.L_7 - .L_6)
.L_6:
        /*0004*/ 	.word	0x00000082


	//----- nvinfo : EIATTR_SW2861232_WAR
	.align		4
.L_7:
        /*0008*/ 	.byte	0x01, 0x35
	.zero		2


	//----- nvinfo : EIATTR_PARAM_CBANK
	.align		4
        /*000c*/ 	.byte	0x04, 0x0a
        /*000e*/ 	.short	(.L_9 - .L_8)
	.align		4
.L_8:
        /*0010*/ 	.word	index@(.nv.constant0.matmul_kernel)
        /*0014*/ 	.short	0x0160
        /*0016*/ 	.short	0x0050


	//----- nvinfo : EIATTR_CBANK_PARAM_SIZE
	.align		4
.L_9:
        /*0018*/ 	.byte	0x03, 0x19
        /*001a*/ 	.short	0x0050


	//----- nvinfo : EIATTR_KPARAM_INFO
	.align		4
        /*001c*/ 	.byte	0x04, 0x17
        /*001e*/ 	.short	(.L_11 - .L_10)
.L_10:
        /*0020*/ 	.word	0x00000000
        /*0024*/ 	.short	0x000d
        /*0026*/ 	.short	0x0048
        /*0028*/ 	.byte	0x00, 0xf4, 0x21, 0x00


	//----- nvinfo : EIATTR_KPARAM_INFO
	.align		4
.L_11:
        /*002c*/ 	.byte	0x04, 0x17
        /*002e*/ 	.short	(.L_13 - .L_12)
.L_12:
        /*0030*/ 	.word	0x00000000
        /*0034*/ 	.short	0x000c
        /*0036*/ 	.short	0x0040
        /*0038*/ 	.byte	0x00, 0xf4, 0x21, 0x00


	//----- nvinfo : EIATTR_KPARAM_INFO
	.align		4
.L_13:
        /*003c*/ 	.byte	0x04, 0x17
        /*003e*/ 	.short	(.L_15 - .L_14)
.L_14:
        /*0040*/ 	.word	0x00000000
        /*0044*/ 	.short	0x000b
        /*0046*/ 	.short	0x0038
        /*0048*/ 	.byte	0x00, 0xf0, 0x11, 0x00


	//----- nvinfo : EIATTR_KPARAM_INFO
	.align		4
.L_15:
        /*004c*/ 	.byte	0x04, 0x17
        /*004e*/ 	.short	(.L_17 - .L_16)
.L_16:
        /*0050*/ 	.word	0x00000000
        /*0054*/ 	.short	0x000a
        /*0056*/ 	.short	0x0034
        /*0058*/ 	.byte	0x00, 0xf0, 0x11, 0x00


	//----- nvinfo : EIATTR_KPARAM_INFO
	.align		4
.L_17:
        /*005c*/ 	.byte	0x04, 0x17
        /*005e*/ 	.short	(.L_19 - .L_18)
.L_18:
        /*0060*/ 	.word	0x00000000
        /*0064*/ 	.short	0x0009
        /*0066*/ 	.short	0x0030
        /*0068*/ 	.byte	0x00, 0xf0, 0x11, 0x00


	//----- nvinfo : EIATTR_KPARAM_INFO
	.align		4
.L_19:
        /*006c*/ 	.byte	0x04, 0x17
        /*006e*/ 	.short	(.L_21 - .L_20)
.L_20:
        /*0070*/ 	.word	0x00000000
        /*0074*/ 	.short	0x0008
        /*0076*/ 	.short	0x002c
        /*0078*/ 	.byte	0x00, 0xf0, 0x11, 0x00


	//----- nvinfo : EIATTR_KPARAM_INFO
	.align		4
.L_21:
        /*007c*/ 	.byte	0x04, 0x17
        /*007e*/ 	.short	(.L_23 - .L_22)
.L_22:
        /*0080*/ 	.word	0x00000000
        /*0084*/ 	.short	0x0007
        /*0086*/ 	.short	0x0028
        /*0088*/ 	.byte	0x00, 0xf0, 0x11, 0x00


	//----- nvinfo : EIATTR_KPARAM_INFO
	.align		4
.L_23:
        /*008c*/ 	.byte	0x04, 0x17
        /*008e*/ 	.short	(.L_25 - .L_24)
.L_24:
        /*0090*/ 	.word	0x00000000
        /*0094*/ 	.short	0x0006
        /*0096*/ 	.short	0x0024
        /*0098*/ 	.byte	0x00, 0xf0, 0x11, 0x00


	//----- nvinfo : EIATTR_KPARAM_INFO
	.align		4
.L_25:
        /*009c*/ 	.byte	0x04, 0x17
        /*009e*/ 	.short	(.L_27 - .L_26)
.L_26:
        /*00a0*/ 	.word	0x00000000
        /*00a4*/ 	.short	0x0005
        /*00a6*/ 	.short	0x0020
        /*00a8*/ 	.byte	0x00, 0xf0, 0x11, 0x00


	//----- nvinfo : EIATTR_KPARAM_INFO
	.align		4
.L_27:
        /*00ac*/ 	.byte	0x04, 0x17
        /*00ae*/ 	.short	(.L_29 - .L_28)
.L_28:
        /*00b0*/ 	.word	0x00000000
        /*00b4*/ 	.short	0x0004
        /*00b6*/ 	.short	0x001c
        /*00b8*/ 	.byte	0x00, 0xf0, 0x11, 0x00


	//----- nvinfo : EIATTR_KPARAM_INFO
	.align		4
.L_29:
        /*00bc*/ 	.byte	0x04, 0x17
        /*00be*/ 	.short	(.L_31 - .L_30)
.L_30:
        /*00c0*/ 	.word	0x00000000
        /*00c4*/ 	.short	0x0003
        /*00c6*/ 	.short	0x0018
        /*00c8*/ 	.byte	0x00, 0xf0, 0x11, 0x00


	//----- nvinfo : EIATTR_KPARAM_INFO
	.align		4
.L_31:
        /*00cc*/ 	.byte	0x04, 0x17
        /*00ce*/ 	.short	(.L_33 - .L_32)
.L_32:
        /*00d0*/ 	.word	0x00000000
        /*00d4*/ 	.short	0x0002
        /*00d6*/ 	.short	0x0010
        /*00d8*/ 	.byte	0x00, 0xf4, 0x21, 0x00


	//----- nvinfo : EIATTR_KPARAM_INFO
	.align		4
.L_33:
        /*00dc*/ 	.byte	0x04, 0x17
        /*00de*/ 	.short	(.L_35 - .L_34)
.L_34:
        /*00e0*/ 	.word	0x00000000
        /*00e4*/ 	.short	0x0001
        /*00e6*/ 	.short	0x0008
        /*00e8*/ 	.byte	0x00, 0xf4, 0x21, 0x00


	//----- nvinfo : EIATTR_KPARAM_INFO
	.align		4
.L_35:
        /*00ec*/ 	.byte	0x04, 0x17
        /*00ee*/ 	.short	(.L_37 - .L_36)
.L_36:
        /*00f0*/ 	.word	0x00000000
        /*00f4*/ 	.short	0x0000
        /*00f6*/ 	.short	0x0000
        /*00f8*/ 	.byte	0x00, 0xf4, 0x21, 0x00


	//----- nvinfo : EIATTR_MAXREG_COUNT
	.align		4
.L_37:
        /*00fc*/ 	.byte	0x03, 0x1b
        /*00fe*/ 	.short	0x00ff


	//----- nvinfo : EIATTR_NUM_BARRIERS
	.align		4
        /*0100*/ 	.byte	0x02, 0x4c
        /*0102*/ 	.byte	0x01
	.zero		1


	//----- nvinfo : EIATTR_MERCURY_ISA_VERSION
	.align		4
        /*0104*/ 	.byte	0x03, 0x5f
        /*0106*/ 	.short	0x0000


	//----- nvinfo : EIATTR_EXIT_INSTR_OFFSETS
	.align		4
        /*0108*/ 	.byte	0x04, 0x1c
        /*010a*/ 	.short	(.L_39 - .L_38)


	//   ....[0]....
.L_38:
        /*010c*/ 	.word	0x00004720


	//   ....[1]....
        /*0110*/ 	.word	0x00004750


	//----- nvinfo : EIATTR_REQNTID
	.align		4
.L_39:
        /*0114*/ 	.byte	0x04, 0x10
        /*0116*/ 	.short	(.L_41 - .L_40)
.L_40:
        /*0118*/ 	.word	0x00000080
        /*011c*/ 	.word	0x00000001
        /*0120*/ 	.word	0x00000001
.L_41:


//--------------------- .nv.callgraph             --------------------------
	.section	.nv.callgraph,"",@"SHT_CUDA_CALLGRAPH"
	.align	4
	.sectionentsize	8
	.align		4
        /*0000*/ 	.word	0x00000000
	.align		4
        /*0004*/ 	.word	0xffffffff
	.align		4
        /*0008*/ 	.word	0x00000000
	.align		4
        /*000c*/ 	.word	0xfffffffe
	.align		4
        /*0010*/ 	.word	0x00000000
	.align		4
        /*0014*/ 	.word	0xfffffffd
	.align		4
        /*0018*/ 	.word	0x00000000
	.align		4
        /*001c*/ 	.word	0xfffffffc


//--------------------- .nv.rel.action            --------------------------
	.section	.nv.rel.action,"",@"SHT_CUDA_RELOCINFO"
	.align	8
	.sectionentsize	8
        /*0000*/ 	.byte	0x73, 0x00, 0x00, 0x00, 0x00, 0x00, 0x00, 0x00, 0x00, 0x00, 0x00, 0x11, 0x25, 0x00, 0x05, 0x36


//--------------------- .nv.constant0.matmul_kernel --------------------------
	.section	.nv.constant0.matmul_kernel,"a",@progbits
	.sectionflags	@""
	.align	4
.nv.constant0.matmul_kernel:
	.zero		432


//--------------------- .text.matmul_kernel       --------------------------
	.section	.text.matmul_kernel,"ax",@progbits
	.sectioninfo	@"SHI_REGISTERS=254"
	.align	128
        .global         matmul_kernel
        .type           matmul_kernel,@function
        .size           matmul_kernel,(.L_x_4 - matmul_kernel)
        .other          matmul_kernel,@"STO_CUDA_ENTRY STV_DEFAULT"
matmul_kernel:
.text.matmul_kernel:
[----:B------:R-:W-:Y:S02]  /*0000*/  IMAD.MOV.U32 R1, RZ, RZ, c[0x0][0x28] ;  /* 0x00000a00ff017624 */ /* 0x000fe400078e00ff */
[----:B------:R-:W-:Y:S01]  /*0010*/  IMAD.MOV.U32 R0, RZ, RZ, c[0x0][0x17c] ;  /* 0x00005f00ff007624 */ /* 0x000fe200078e00ff */
[----:B------:R-:W0:Y:S01]  /*0020*/  S2R R5, SR_CTAID.X ;  /* 0x0000000000057919 */ /* 0x000e220000002500 */
[----:B------:R-:W-:Y:S01]  /*0030*/  IMAD.MOV.U32 R180, RZ, RZ, c[0x0][0x180] ;  /* 0x00006000ffb47624 */ /* 0x000fe200078e00ff */
[----:B------:R-:W-:Y:S02]  /*0040*/  ULDC UR4, c[0x0][0x180] ;  /* 0x0000600000047ab9 */ /* 0x000fe40000000800 */
[----:B------:R-:W-:Y:S01]  /*0050*/  IADD3 R0, R0, 0x7f, RZ ;  /* 0x0000007f00007810 */ /* 0x000fe20007ffe0ff */
[----:B------:R-:W-:Y:S01]  /*0060*/  ULDC.64 UR6, c[0x0][0x118] ;  /* 0x0000460000067ab9 */ /* 0x000fe20000000a00 */
[----:B------:R-:W-:Y:S02]  /*0070*/  IADD3 R180, R180, 0x1f, RZ ;  /* 0x0000001fb4b47810 */ /* 0x000fe40007ffe0ff */
[----:B------:R-:W-:-:S04]  /*0080*/  SHF.R.S32.HI R3, RZ, 0x1f, R0 ;  /* 0x0000001fff037819 */ /* 0x000fc80000011400 */
[----:B------:R-:W-:-:S04]  /*0090*/  LEA.HI R3, R3, R0, RZ, 0x7 ;  /* 0x0000000003037211 */ /* 0x000fc800078f38ff */
[----:B------:R-:W-:-:S05]  /*00a0*/  SHF.R.S32.HI R3, RZ, 0x7, R3 ;  /* 0x00000007ff037819 */ /* 0x000fca0000011403 */
[----:B------:R-:W-:Y:S01]  /*00b0*/  IMAD.SHL.U32 R4, R3, 0x8, RZ ;  /* 0x0000000803047824 */ /* 0x000fe200078e00ff */
[----:B0-----:R-:W-:-:S04]  /*00c0*/  IABS R8, R5 ;  /* 0x0000000500087213 */ /* 0x001fc80000000000 */
[-C--:B------:R-:W-:Y:S02]  /*00d0*/  IABS R7, R4.reuse ;  /* 0x0000000400077213 */ /* 0x080fe40000000000 */
[----:B------:R-:W-:Y:S02]  /*00e0*/  IABS R10, R4 ;  /* 0x00000004000a7213 */ /* 0x000fe40000000000 */
[----:B------:R-:W0:Y:S08]  /*00f0*/  I2F.RP R0, R7 ;  /* 0x0000000700007306 */ /* 0x000e300000209400 */
[----:B0-----:R-:W0:Y:S02]  /*0100*/  MUFU.RCP R0, R0 ;  /* 0x0000000000007308 */ /* 0x001e240000001000 */
[----:B0-----:R-:W-:Y:S01]  /*0110*/  IADD3 R2, R0, 0xffffffe, RZ ;  /* 0x0ffffffe00027810 */ /* 0x001fe20007ffe0ff */
[----:B------:R-:W-:-:S05]  /*0120*/  IMAD.MOV R0, RZ, RZ, -R10 ;  /* 0x000000ffff007224 */ /* 0x000fca00078e0a0a */
[----:B------:R0:W1:Y:S02]  /*0130*/  F2I.FTZ.U32.TRUNC.NTZ R3, R2 ;  /* 0x0000000200037305 */ /* 0x000064000021f000 */
[----:B0-----:R-:W-:Y:S02]  /*0140*/  IMAD.MOV.U32 R2, RZ, RZ, RZ ;  /* 0x000000ffff027224 */ /* 0x001fe400078e00ff */
[----:B-1----:R-:W-:-:S04]  /*0150*/  IMAD.MOV R6, RZ, RZ, -R3 ;  /* 0x000000ffff067224 */ /* 0x002fc800078e0a03 */
[----:B------:R-:W-:Y:S02]  /*0160*/  IMAD R9, R6, R7, RZ ;  /* 0x0000000706097224 */ /* 0x000fe400078e02ff */
[----:B------:R-:W-:Y:S02]  /*0170*/  IMAD.MOV.U32 R6, RZ, RZ, R8 ;  /* 0x000000ffff067224 */ /* 0x000fe400078e0008 */
[----:B------:R-:W-:-:S06]  /*0180*/  IMAD.HI.U32 R3, R3, R9, R2 ;  /* 0x0000000903037227 */ /* 0x000fcc00078e0002 */
[----:B------:R-:W-:-:S04]  /*0190*/  IMAD.HI.U32 R3, R3, R6, RZ ;  /* 0x0000000603037227 */ /* 0x000fc800078e00ff */
[----:B------:R-:W-:-:S05]  /*01a0*/  IMAD R0, R3, R0, R6 ;  /* 0x0000000003007224 */ /* 0x000fca00078e0206 */
[----:B------:R-:W-:-:S13]  /*01b0*/  ISETP.GT.U32.AND P1, PT, R7, R0, PT ;  /* 0x000000000700720c */ /* 0x000fda0003f24070 */
[----:B------:R-:W-:Y:S01]  /*01c0*/  @!P1 IMAD.IADD R0, R0, 0x1, -R7 ;  /* 0x0000000100009824 */ /* 0x000fe200078e0a07 */
[----:B------:R-:W-:Y:S02]  /*01d0*/  @!P1 IADD3 R3, R3, 0x1, RZ ;  /* 0x0000000103039810 */ /* 0x000fe40007ffe0ff */
[----:B------:R-:W-:Y:S02]  /*01e0*/  ISETP.NE.AND P1, PT, R4, RZ, PT ;  /* 0x000000ff0400720c */ /* 0x000fe40003f25270 */
[----:B------:R-:W-:Y:S02]  /*01f0*/  ISETP.GE.U32.AND P0, PT, R0, R7, PT ;  /* 0x000000070000720c */ /* 0x000fe40003f06070 */
[----:B------:R-:W-:-:S04]  /*0200*/  LOP3.LUT R0, R5, R4, RZ, 0x3c, !PT ;  /* 0x0000000405007212 */ /* 0x000fc800078e3cff */
[----:B------:R-:W-:Y:S01]  /*0210*/  ISETP.GE.AND P2, PT, R0, RZ, PT ;  /* 0x000000ff0000720c */ /* 0x000fe20003f46270 */
[----:B------:R-:W-:-:S05]  /*0220*/  IMAD.MOV.U32 R0, RZ, RZ, 0x1f ;  /* 0x0000001fff007424 */ /* 0x000fca00078e00ff */
[----:B------:R-:W-:Y:S02]  /*0230*/  IADD3 R0, R0, c[0x0][0x178], RZ ;  /* 0x00005e0000007a10 */ /* 0x000fe40007ffe0ff */
[----:B------:R-:W-:-:S05]  /*0240*/  @P0 IADD3 R3, R3, 0x1, RZ ;  /* 0x0000000103030810 */ /* 0x000fca0007ffe0ff */
[----:B------:R-:W-:Y:S01]  /*0250*/  IMAD.MOV.U32 R2, RZ, RZ, R3 ;  /* 0x000000ffff027224 */ /* 0x000fe200078e0003 */
[----:B------:R-:W-:-:S03]  /*0260*/  SHF.R.S32.HI R3, RZ, 0x1f, R0 ;  /* 0x0000001fff037819 */ /* 0x000fc60000011400 */
[----:B------:R-:W-:Y:S01]  /*0270*/  @!P2 IMAD.MOV R2, RZ, RZ, -R2 ;  /* 0x000000ffff02a224 */ /* 0x000fe200078e0a02 */
[----:B------:R-:W-:Y:S02]  /*0280*/  @!P1 LOP3.LUT R2, RZ, R4, RZ, 0x33, !PT ;  /* 0x00000004ff029212 */ /* 0x000fe400078e33ff */
[----:B------:R-:W-:-:S03]  /*0290*/  LEA.HI R3, R3, R0, RZ, 0x5 ;  /* 0x0000000003037211 */ /* 0x000fc600078f28ff */
[----:B------:R-:W-:Y:S02]  /*02a0*/  IMAD.SHL.U32 R44, R2, 0x8, RZ ;  /* 0x00000008022c7824 */ /* 0x000fe400078e00ff */
[----:B------:R-:W-:-:S03]  /*02b0*/  IMAD.MOV R2, RZ, RZ, -R2 ;  /* 0x000000ffff027224 */ /* 0x000fc600078e0a02 */
[----:B------:R-:W-:Y:S01]  /*02c0*/  LEA.HI.SX32 R3, R3, -R44, 0x1b ;  /* 0x8000002c03037211 */ /* 0x000fe200078fdaff */
[----:B------:R-:W-:-:S03]  /*02d0*/  IMAD R4, R4, R2, R5 ;  /* 0x0000000204047224 */ /* 0x000fc600078e0205 */
[----:B------:R-:W-:Y:S02]  /*02e0*/  IMNMX R11, R3, 0x8, PT ;  /* 0x00000008030b7817 */ /* 0x000fe40003800200 */
[----:B------:R-:W-:Y:S02]  /*02f0*/  IABS R9, R4 ;  /* 0x0000000400097213 */ /* 0x000fe40000000000 */
[----:B------:R-:W-:-:S04]  /*0300*/  IABS R7, R11 ;  /* 0x0000000b00077213 */ /* 0x000fc80000000000 */
[----:B------:R-:W0:Y:S08]  /*0310*/  I2F.RP R0, R7 ;  /* 0x0000000700007306 */ /* 0x000e300000209400 */
[----:B0-----:R-:W0:Y:S02]  /*0320*/  MUFU.RCP R0, R0 ;  /* 0x0000000000007308 */ /* 0x001e240000001000 */
[----:B0-----:R-:W-:-:S06]  /*0330*/  IADD3 R3, R0, 0xffffffe, RZ ;  /* 0x0ffffffe00037810 */ /* 0x001fcc0007ffe0ff */
[----:B------:R-:W0:Y:S02]  /*0340*/  F2I.FTZ.U32.TRUNC.NTZ R3, R3 ;  /* 0x0000000300037305 */ /* 0x000e24000021f000 */
[----:B0-----:R-:W-:-:S04]  /*0350*/  IMAD.MOV R6, RZ, RZ, -R3 ;  /* 0x000000ffff067224 */ /* 0x001fc800078e0a03 */
[----:B------:R-:W-:Y:S01]  /*0360*/  IMAD.MOV.U32 R2, RZ, RZ, R6 ;  /* 0x000000ffff027224 */ /* 0x000fe200078e0006 */
[----:B------:R-:W-:-:S03]  /*0370*/  IABS R6, R11 ;  /* 0x0000000b00067213 */ /* 0x000fc60000000000 */
[----:B------:R-:W-:Y:S02]  /*0380*/  IMAD R5, R2, R7, RZ ;  /* 0x0000000702057224 */ /* 0x000fe400078e02ff */
[----:B------:R-:W-:Y:S02]  /*0390*/  IMAD.MOV.U32 R2, RZ, RZ, RZ ;  /* 0x000000ffff027224 */ /* 0x000fe400078e00ff */
[----:B------:R-:W-:Y:S02]  /*03a0*/  IMAD.MOV R0, RZ, RZ, -R6 ;  /* 0x000000ffff007224 */ /* 0x000fe400078e0a06 */
        /* <DEDUP_REMOVED lines=9> */
[----:B------:R-:W-:Y:S02]  /*0440*/  ISETP.GE.AND P2, PT, R0, RZ, PT ;  /* 0x000000ff0000720c */ /* 0x000fe40003f46270 */
[----:B------:R-:W0:Y:S05]  /*0450*/  S2R R0, SR_TID.X ;  /* 0x0000000000007919 */ /* 0x000e2a0000002100 */
[----:B------:R-:W-:Y:S02]  /*0460*/  @P0 IADD3 R2, R2, 0x1, RZ ;  /* 0x0000000102020810 */ /* 0x000fe40007ffe0ff */
[----:B------:R-:W-:-:S03]  /*0470*/  ISETP.GT.AND P0, PT, R180, 0x1f, PT ;  /* 0x0000001fb400780c */ /* 0x000fc60003f04270 */
[----:B------:R-:W-:-:S04]  /*0480*/  IMAD.MOV.U32 R8, RZ, RZ, R2 ;  /* 0x000000ffff087224 */ /* 0x000fc800078e0002 */
[----:B------:R-:W-:Y:S01]  /*0490*/  @!P2 IMAD.MOV R8, RZ, RZ, -R8 ;  /* 0x000000ffff08a224 */ /* 0x000fe200078e0a08 */
[----:B------:R-:W-:-:S05]  /*04a0*/  @!P1 LOP3.LUT R8, RZ, R11, RZ, 0x33, !PT ;  /* 0x0000000bff089212 */ /* 0x000fca00078e33ff */
[----:B------:R-:W-:Y:S02]  /*04b0*/  IMAD.MOV R2, RZ, RZ, -R8 ;  /* 0x000000ffff027224 */ /* 0x000fe400078e0a08 */
[----:B------:R-:W-:Y:S02]  /*04c0*/  IMAD.SHL.U32 R19, R8, 0x80, RZ ;  /* 0x0000008008137824 */ /* 0x000fe400078e00ff */
[----:B------:R-:W-:Y:S01]  /*04d0*/  IMAD R2, R11, R2, R4 ;  /* 0x000000020b027224 */ /* 0x000fe200078e0204 */
[----:B0-----:R-:W-:Y:S02]  /*04e0*/  SHF.R.U32.HI R3, RZ, 0x5, R0 ;  /* 0x00000005ff037819 */ /* 0x001fe40000011600 */
[----:B------:R-:W-:Y:S01]  /*04f0*/  LOP3.LUT R100, R0, 0x60, RZ, 0xc0, !PT ;  /* 0x0000006000647812 */ /* 0x000fe200078ec0ff */
[----:B------:R-:W-:Y:S01]  /*0500*/  IMAD.IADD R44, R44, 0x1, R2 ;  /* 0x000000012c2c7824 */ /* 0x000fe200078e0202 */
[----:B------:R-:W-:Y:S02]  /*0510*/  SGXT.U32 R2, R3, 0x2 ;  /* 0x000000020302781a */ /* 0x000fe40000000000 */
[----:B------:R-:W-:-:S02]  /*0520*/  LOP3.LUT R3, R0, 0x1f, RZ, 0xc0, !PT ;  /* 0x0000001f00037812 */ /* 0x000fc400078ec0ff */
[C---:B------:R-:W-:Y:S02]  /*0530*/  LOP3.LUT R11, R19.reuse, R2, RZ, 0xfc, !PT ;  /* 0x00000002130b7212 */ /* 0x040fe400078efcff */
[C-C-:B------:R-:W-:Y:S01]  /*0540*/  LOP3.LUT R12, R19.reuse, 0x4, R2.reuse, 0xfe, !PT ;  /* 0x00000004130c7812 */ /* 0x140fe200078efe02 */
[----:B------:R-:W-:Y:S01]  /*0550*/  IMAD R43, R44, 0x20, R3 ;  /* 0x000000202c2b7824 */ /* 0x000fe200078e0203 */
[C-C-:B------:R-:W-:Y:S02]  /*0560*/  LOP3.LUT R13, R19.reuse, 0x8, R2.reuse, 0xfe, !PT ;  /* 0x00000008130d7812 */ /* 0x140fe400078efe02 */
[C-C-:B------:R-:W-:Y:S02]  /*0570*/  LOP3.LUT R14, R19.reuse, 0xc, R2.reuse, 0xfe, !PT ;  /* 0x0000000c130e7812 */ /* 0x140fe400078efe02 */
[C-C-:B------:R-:W-:Y:S02]  /*0580*/  LOP3.LUT R15, R19.reuse, 0x10, R2.reuse, 0xfe, !PT ;  /* 0x00000010130f7812 */ /* 0x140fe400078efe02 */
[----:B------:R-:W-:-:S02]  /*0590*/  LOP3.LUT R16, R19, 0x14, R2, 0xfe, !PT ;  /* 0x0000001413107812 */ /* 0x000fc400078efe02 */
[C-C-:B------:R-:W-:Y:S02]  /*05a0*/  LOP3.LUT R17, R19.reuse, 0x18, R2.reuse, 0xfe, !PT ;  /* 0x0000001813117812 */ /* 0x140fe400078efe02 */
[----:B------:R-:W-:Y:S02]  /*05b0*/  LOP3.LUT R18, R19, 0x1c, R2, 0xfe, !PT ;  /* 0x0000001c13127812 */ /* 0x000fe400078efe02 */
[C---:B------:R-:W-:Y:S02]  /*05c0*/  LOP3.LUT R4, R2.reuse, 0x4, RZ, 0xfc, !PT ;  /* 0x0000000402047812 */ /* 0x040fe400078efcff */
[C---:B------:R-:W-:Y:S02]  /*05d0*/  LOP3.LUT R5, R2.reuse, 0x8, RZ, 0xfc, !PT ;  /* 0x0000000802057812 */ /* 0x040fe400078efcff */
[C---:B------:R-:W-:Y:S02]  /*05e0*/  LOP3.LUT R6, R2.reuse, 0xc, RZ, 0xfc, !PT ;  /* 0x0000000c02067812 */ /* 0x040fe400078efcff */
[----:B------:R-:W-:-:S02]  /*05f0*/  LOP3.LUT R7, R2, 0x10, RZ, 0xfc, !PT ;  /* 0x0000001002077812 */ /* 0x000fc400078efcff */
[C---:B------:R-:W-:Y:S02]  /*0600*/  LOP3.LUT R8, R2.reuse, 0x14, RZ, 0xfc, !PT ;  /* 0x0000001402087812 */ /* 0x040fe400078efcff */
[C---:B------:R-:W-:Y:S02]  /*0610*/  LOP3.LUT R9, R2.reuse, 0x18, RZ, 0xfc, !PT ;  /* 0x0000001802097812 */ /* 0x040fe400078efcff */
[----:B------:R-:W-:Y:S02]  /*0620*/  LOP3.LUT R10, R2, 0x1c, RZ, 0xfc, !PT ;  /* 0x0000001c020a7812 */ /* 0x000fe400078efcff */
[C---:B------:R-:W-:Y:S02]  /*0630*/  LOP3.LUT R19, R11.reuse, 0x20, RZ, 0xfc, !PT ;  /* 0x000000200b137812 */ /* 0x040fe400078efcff */
[C---:B------:R-:W-:Y:S02]  /*0640*/  LOP3.LUT R20, R11.reuse, 0x24, RZ, 0xfc, !PT ;  /* 0x000000240b147812 */ /* 0x040fe400078efcff */
[----:B------:R-:W-:-:S02]  /*0650*/  LOP3.LUT R21, R11, 0x28, RZ, 0xfc, !PT ;  /* 0x000000280b157812 */ /* 0x000fc400078efcff */
[C---:B------:R-:W-:Y:S02]  /*0660*/  LOP3.LUT R22, R11.reuse, 0x2c, RZ, 0xfc, !PT ;  /* 0x0000002c0b167812 */ /* 0x040fe400078efcff */
[C---:B------:R-:W-:Y:S02]  /*0670*/  LOP3.LUT R23, R11.reuse, 0x30, RZ, 0xfc, !PT ;  /* 0x000000300b177812 */ /* 0x040fe400078efcff */
[C---:B------:R-:W-:Y:S02]  /*0680*/  LOP3.LUT R24, R11.reuse, 0x34, RZ, 0xfc, !PT ;  /* 0x000000340b187812 */ /* 0x040fe400078efcff */
        /* <DEDUP_REMOVED lines=17> */
[----:B------:R-:W-:Y:S01]  /*07a0*/  LOP3.LUT R42, R11, 0x7c, RZ, 0xfc, !PT ;  /* 0x0000007c0b2a7812 */ /* 0x000fe200078efcff */
[----:B------:R-:W-:Y:S05]  /*07b0*/  @P0 BRA `(.L_x_0) ;  /* 0x000000c000000947 */ /* 0x000fea0003800000 */
[----:B------:R-:W-:Y:S01]  /*07c0*/  IMAD.SHL.U32 R100, R100, 0x10, RZ ;  /* 0x0000001064647824 */ /* 0x000fe200078e00ff */
[----:B------:R-:W-:Y:S01]  /*07d0*/  CS2R R76, SRZ ;  /* 0x00000000004c7805 */ /* 0x000fe2000001ff00 */
[C---:B------:R-:W-:Y:S01]  /*07e0*/  IMAD.SHL.U32 R101, R0.reuse, 0x40, RZ ;  /* 0x0000004000657824 */ /* 0x040fe200078e00ff */
[----:B------:R-:W-:Y:S01]  /*07f0*/  CS2R R8, SRZ ;  /* 0x0000000000087805 */ /* 0x000fe2000001ff00 */
[----:B------:R-:W-:Y:S01]  /*0800*/  IMAD.SHL.U32 R102, R0, 0x8, RZ ;  /* 0x0000000800667824 */ /* 0x000fe200078e00ff */
[----:B------:R-:W-:Y:S01]  /*0810*/  CS2R R64, SRZ ;  /* 0x0000000000407805 */ /* 0x000fe2000001ff00 */
[----:B------:R-:W-:Y:S01]  /*0820*/  CS2R R6, SRZ ;  /* 0x0000000000067805 */ /* 0x000fe2000001ff00 */
[----:B------:R-:W-:Y:S01]  /*0830*/  CS2R R78, SRZ ;  /* 0x00000000004e7805 */ /* 0x000fe2000001ff00 */
[----:B------:R-:W-:Y:S01]  /*0840*/  CS2R R4, SRZ ;  /* 0x0000000000047805 */ /* 0x000fe2000001ff00 */
[----:B------:R-:W-:Y:S01]  /*0850*/  CS2R R66, SRZ ;  /* 0x0000000000427805 */ /* 0x000fe2000001ff00 */
[----:B------:R-:W-:Y:S01]  /*0860*/  CS2R R2, SRZ ;  /* 0x0000000000027805 */ /* 0x000fe2000001ff00 */
[----:B------:R-:W-:Y:S05]  /*0870*/  BRA `(.L_x_1) ;  /* 0x0000315000007947 */ /* 0x000fea0003800000 */
.L_x_0:
[----:B------:R-:W-:Y:S01]  /*0880*/  IABS R80, c[0x0][0x17c] ;  /* 0x00005f0000507a13 */ /* 0x000fe20000000000 */
[C---:B------:R-:W-:Y:S01]  /*0890*/  IMAD.SHL.U32 R101, R0.reuse, 0x40, RZ ;  /* 0x0000004000657824 */ /* 0x040fe200078e00ff */
[----:B------:R-:W-:Y:S01]  /*08a0*/  IABS R84, c[0x0][0x178] ;  /* 0x00005e0000547a13 */ /* 0x000fe20000000000 */
[C---:B------:R-:W-:Y:S01]  /*08b0*/  IMAD.SHL.U32 R102, R0.reuse, 0x8, RZ ;  /* 0x0000000800667824 */ /* 0x040fe200078e00ff */
[----:B------:R-:W0:Y:S01]  /*08c0*/  I2F.RP R48, R80 ;  /* 0x0000005000307306 */ /* 0x000e220000209400 */
[----:B------:R-:W-:Y:S01]  /*08d0*/  IABS R53, R41 ;  /* 0x0000002900357213 */ /* 0x000fe20000000000 */
[----:B------:R-:W-:Y:S01]  /*08e0*/  IMAD.SHL.U32 R105, R0, 0x20, RZ ;  /* 0x0000002000697824 */ /* 0x000fe200078e00ff */
[----:B------:R-:W-:Y:S01]  /*08f0*/  IABS R55, R40 ;  /* 0x0000002800377213 */ /* 0x000fe20000000000 */
[----:B------:R-:W-:Y:S01]  /*0900*/  IMAD.SHL.U32 R100, R100, 0x10, RZ ;  /* 0x0000001064647824 */ /* 0x000fe200078e00ff */
[----:B------:R-:W-:Y:S01]  /*0910*/  IABS R50, R42 ;  /* 0x0000002a00327213 */ /* 0x000fe20000000000 */
[----:B------:R-:W-:Y:S01]  /*0920*/  IMAD.MOV.U32 R187, RZ, RZ, c[0x0][0x18c] ;  /* 0x00006300ffbb7624 */ /* 0x000fe200078e00ff */
[----:B------:R-:W-:Y:S01]  /*0930*/  IABS R61, R35 ;  /* 0x00000023003d7213 */ /* 0x000fe20000000000 */
[----:B------:R-:W1:Y:S01]  /*0940*/  I2F.RP R49, R84 ;  /* 0x0000005400317306 */ /* 0x000e620000209400 */
[----:B------:R-:W-:Y:S01]  /*0950*/  IABS R59, R36 ;  /* 0x00000024003b7213 */ /* 0x000fe20000000000 */
[----:B------:R-:W-:Y:S01]  /*0960*/  IMAD.MOV.U32 R189, RZ, RZ, c[0x0][0x188] ;  /* 0x00006200ffbd7624 */ /* 0x000fe200078e00ff */
[----:B------:R-:W-:Y:S01]  /*0970*/  IABS R65, R31 ;  /* 0x0000001f00417213 */ /* 0x000fe20000000000 */
[----:B------:R-:W-:Y:S01]  /*0980*/  IMAD R106, R3, c[0x0][0x18c], RZ ;  /* 0x00006300036a7a24 */ /* 0x000fe200078e02ff */
[----:B------:R-:W-:Y:S01]  /*0990*/  IABS R63, R32 ;  /* 0x00000020003f7213 */ /* 0x000fe20000000000 */
[----:B------:R-:W-:Y:S01]  /*09a0*/  IMAD R107, R2, c[0x0][0x188], RZ ;  /* 0x00006200026b7a24 */ /* 0x000fe200078e02ff */
[----:B------:R-:W-:Y:S01]  /*09b0*/  IABS R67, R30 ;  /* 0x0000001e00437213 */ /* 0x000fe20000000000 */
[----:B0-----:R-:W0:Y:S01]  /*09c0*/  MUFU.RCP R48, R48 ;  /* 0x0000003000307308 */ /* 0x001e220000001000 */
[----:B------:R-:W-:Y:S01]  /*09d0*/  IABS R69, R26 ;  /* 0x0000001a00457213 */ /* 0x000fe20000000000 */
[----:B------:R-:W-:Y:S01]  /*09e0*/  IMAD R108, R10, c[0x0][0x188], RZ ;  /* 0x000062000a6c7a24 */ /* 0x000fe200078e02ff */
[----:B------:R-:W-:Y:S01]  /*09f0*/  IABS R71, R25 ;  /* 0x0000001900477213 */ /* 0x000fe20000000000 */
[----:B------:R-:W-:Y:S01]  /*0a00*/  IMAD R109, R9, c[0x0][0x188], RZ ;  /* 0x00006200096d7a24 */ /* 0x000fe200078e02ff */
[----:B------:R-:W-:Y:S01]  /*0a10*/  IABS R73, R22 ;  /* 0x0000001600497213 */ /* 0x000fe20000000000 */
[----:B------:R-:W-:Y:S01]  /*0a20*/  IMAD R177, R8, c[0x0][0x188], RZ ;  /* 0x0000620008b17a24 */ /* 0x000fe200078e02ff */
[----:B------:R-:W-:Y:S01]  /*0a30*/  IABS R75, R21 ;  /* 0x00000015004b7213 */ /* 0x000fe20000000000 */
[----:B-1----:R-:W1:Y:S01]  /*0a40*/  MUFU.RCP R49, R49 ;  /* 0x0000003100317308 */ /* 0x002e620000001000 */
[----:B------:R-:W-:Y:S01]  /*0a50*/  IABS R77, R20 ;  /* 0x00000014004d7213 */ /* 0x000fe20000000000 */
[----:B------:R-:W-:Y:S01]  /*0a60*/  IMAD R179, R7, c[0x0][0x188], RZ ;  /* 0x0000620007b37a24 */ /* 0x000fe200078e02ff */
[----:B------:R-:W-:Y:S01]  /*0a70*/  IABS R83, R15 ;  /* 0x0000000f00537213 */ /* 0x000fe20000000000 */
[----:B------:R-:W-:Y:S01]  /*0a80*/  IMAD R181, R6, c[0x0][0x188], RZ ;  /* 0x0000620006b57a24 */ /* 0x000fe200078e02ff */
[----:B------:R-:W-:Y:S01]  /*0a90*/  IABS R79, R16 ;  /* 0x00000010004f7213 */ /* 0x000fe20000000000 */
[----:B------:R-:W-:Y:S01]  /*0aa0*/  IMAD R183, R5, c[0x0][0x188], RZ ;  /* 0x0000620005b77a24 */ /* 0x000fe200078e02ff */
[----:B------:R-:W-:Y:S01]  /*0ab0*/  IABS R95, R43 ;  /* 0x0000002b005f7213 */ /* 0x000fe20000000000 */
[----:B------:R-:W-:Y:S01]  /*0ac0*/  IMAD R185, R4, c[0x0][0x188], RZ ;  /* 0x0000620004b97a24 */ /* 0x000fe200078e02ff */
[----:B0-----:R-:W-:Y:S01]  /*0ad0*/  IADD3 R44, R48, 0xffffffe, RZ ;  /* 0x0ffffffe302c7810 */ /* 0x001fe20007ffe0ff */
[----:B------:R-:W-:Y:S01]  /*0ae0*/  CS2R R88, SRZ ;  /* 0x0000000000587805 */ /* 0x000fe2000001ff00 */
[----:B------:R-:W-:Y:S01]  /*0af0*/  LOP3.LUT R103, R101, 0x1c0, RZ, 0xc0, !PT ;  /* 0x000001c065677812 */ /* 0x000fe200078ec0ff */
[----:B------:R-:W-:Y:S01]  /*0b00*/  CS2R R90, SRZ ;  /* 0x00000000005a7805 */ /* 0x000fe2000001ff00 */
[----:B------:R0:W2:Y:S01]  /*0b10*/  F2I.FTZ.U32.TRUNC.NTZ R45, R44 ;  /* 0x0000002c002d7305 */ /* 0x0000a2000021f000 */
[----:B------:R-:W-:Y:S01]  /*0b20*/  CS2R R92, SRZ ;  /* 0x00000000005c7805 */ /* 0x000fe2000001ff00 */
[----:B------:R-:W-:Y:S01]  /*0b30*/  IMAD.SHL.U32 R187, R187, 0x20, RZ ;  /* 0x00000020bbbb7824 */ /* 0x000fe200078e00ff */
[----:B-1----:R-:W-:Y:S01]  /*0b40*/  IADD3 R46, R49, 0xffffffe, RZ ;  /* 0x0ffffffe312e7810 */ /* 0x002fe20007ffe0ff */
[----:B------:R-:W-:-:S04]  /*0b50*/  IMAD.SHL.U32 R189, R189, 0x20, RZ ;  /* 0x00000020bdbd7824 */ /* 0x000fc800078e00ff */
[----:B------:R-:W1:Y:S01]  /*0b60*/  F2I.FTZ.U32.TRUNC.NTZ R47, R46 ;  /* 0x0000002e002f7305 */ /* 0x000e62000021f000 */
[----:B0-----:R-:W-:Y:S02]  /*0b70*/  IMAD.MOV.U32 R44, RZ, RZ, RZ ;  /* 0x000000ffff2c7224 */ /* 0x001fe400078e00ff */
[----:B--2---:R-:W-:-:S04]  /*0b80*/  IMAD.MOV R51, RZ, RZ, -R45 ;  /* 0x000000ffff337224 */ /* 0x004fc800078e0a2d */
[----:B------:R-:W-:-:S04]  /*0b90*/  IMAD R51, R51, R80, RZ ;  /* 0x0000005033337224 */ /* 0x000fc800078e02ff */
[----:B------:R-:W-:Y:S01]  /*0ba0*/  IMAD.HI.U32 R48, R45, R51, R44 ;  /* 0x000000332d307227 */ /* 0x000fe200078e002c */
[----:B------:R-:W-:-:S03]  /*0bb0*/  SHF.R.S32.HI R45, RZ, 0x1f, R180 ;  /* 0x0000001fff2d7819 */ /* 0x000fc600000114b4 */
[----:B-1----:R-:W-:Y:S01]  /*0bc0*/  IMAD.MOV R57, RZ, RZ, -R47 ;  /* 0x000000ffff397224 */ /* 0x002fe200078e0a2f */
[----:B------:R-:W-:Y:S01]  /*0bd0*/  LEA.HI R180, R45, R180, RZ, 0x5 ;  /* 0x000000b42db47211 */ /* 0x000fe200078f28ff */
[----:B------:R-:W-:-:S03]  /*0be0*/  IMAD.HI.U32 R46, R48, R53, RZ ;  /* 0x00000035302e7227 */ /* 0x000fc600078e00ff */
[----:B------:R-:W-:Y:S01]  /*0bf0*/  SHF.R.S32.HI R180, RZ, 0x5, R180 ;  /* 0x00000005ffb47819 */ /* 0x000fe200000114b4 */
[----:B------:R-:W-:-:S04]  /*0c00*/  IMAD.HI.U32 R49, R48, R55, RZ ;  /* 0x0000003730317227 */ /* 0x000fc800078e00ff */
[----:B------:R-:W-:Y:S02]  /*0c10*/  IMAD.MOV R45, RZ, RZ, -R46 ;  /* 0x000000ffff2d7224 */ /* 0x000fe400078e0a2e */
[----:B------:R-:W-:Y:S02]  /*0c20*/  IMAD.MOV.U32 R51, RZ, RZ, R50 ;  /* 0x000000ffff337224 */ /* 0x000fe400078e0032 */
[----:B------:R-:W-:Y:S02]  /*0c30*/  IMAD R57, R57, R84, RZ ;  /* 0x0000005439397224 */ /* 0x000fe400078e02ff */
[----:B------:R-:W-:Y:S02]  /*0c40*/  IMAD.MOV.U32 R46, RZ, RZ, RZ ;  /* 0x000000ffff2e7224 */ /* 0x000fe400078e00ff */
[----:B------:R-:W-:Y:S02]  /*0c50*/  IMAD.MOV R49, RZ, RZ, -R49 ;  /* 0x000000ffff317224 */ /* 0x000fe400078e0a31 */
[----:B------:R-:W-:Y:S01]  /*0c60*/  IMAD R45, R80, R45, R53 ;  /* 0x0000002d502d7224 */ /* 0x000fe200078e0235 */
[----:B------:R-:W-:Y:S01]  /*0c70*/  IABS R53, R39 ;  /* 0x0000002700357213 */ /* 0x000fe20000000000 */
[----:B------:R-:W-:-:S03]  /*0c80*/  IMAD.HI.U32 R44, R48, R51, RZ ;  /* 0x00000033302c7227 */ /* 0x000fc600078e00ff */
[----:B------:R-:W-:Y:S01]  /*0c90*/  ISETP.GT.U32.AND P5, PT, R80, R45, PT ;  /* 0x0000002d5000720c */ /* 0x000fe20003fa4070 */
[----:B------:R-:W-:Y:S01]  /*0ca0*/  IMAD.HI.U32 R76, R47, R57, R46 ;  /* 0x000000392f4c7227 */ /* 0x000fe200078e002e */
[----:B------:R-:W-:-:S03]  /*0cb0*/  IABS R57, R37 ;  /* 0x0000002500397213 */ /* 0x000fc60000000000 */
[----:B------:R-:W-:Y:S01]  /*0cc0*/  IMAD R47, R80, R49, R55 ;  /* 0x00000031502f7224 */ /* 0x000fe200078e0237 */
[----:B------:R-:W-:Y:S01]  /*0cd0*/  IABS R55, R38 ;  /* 0x0000002600377213 */ /* 0x000fe20000000000 */
[----:B------:R-:W-:Y:S02]  /*0ce0*/  IMAD.MOV R44, RZ, RZ, -R44 ;  /* 0x000000ffff2c7224 */ /* 0x000fe400078e0a2c */
[----:B------:R-:W-:Y:S01]  /*0cf0*/  IMAD.HI.U32 R46, R48, R53, RZ ;  /* 0x00000035302e7227 */ /* 0x000fe200078e00ff */
[----:B------:R-:W-:-:S03]  /*0d00*/  ISETP.GT.U32.AND P2, PT, R80, R47, PT ;  /* 0x0000002f5000720c */ /* 0x000fc60003f44070 */
[----:B------:R-:W-:-:S04]  /*0d10*/  IMAD.HI.U32 R52, R48, R61, RZ ;  /* 0x0000003d30347227 */ /* 0x000fc800078e00ff */
[----:B------:R-:W-:Y:S02]  /*0d20*/  IMAD R44, R80, R44, R51 ;  /* 0x0000002c502c7224 */ /* 0x000fe400078e0233 */
[----:B------:R-:W-:-:S03]  /*0d30*/  IMAD.HI.U32 R49, R48, R55, RZ ;  /* 0x0000003730317227 */ /* 0x000fc600078e00ff */
[----:B------:R-:W-:Y:S01]  /*0d40*/  ISETP.GT.U32.AND P1, PT, R80, R44, PT ;  /* 0x0000002c5000720c */ /* 0x000fe20003f24070 */
[----:B------:R-:W-:-:S04]  /*0d50*/  IMAD.HI.U32 R50, R48, R57, RZ ;  /* 0x0000003930327227 */ /* 0x000fc800078e00ff */
[----:B------:R-:W-:-:S04]  /*0d60*/  IMAD.HI.U32 R51, R48, R59, RZ ;  /* 0x0000003b30337227 */ /* 0x000fc800078e00ff */
[----:B------:R-:W-:Y:S02]  /*0d70*/  IMAD.MOV R46, RZ, RZ, -R46 ;  /* 0x000000ffff2e7224 */ /* 0x000fe400078e0a2e */
[----:B------:R-:W-:Y:S02]  /*0d80*/  IMAD.MOV R60, RZ, RZ, -R52 ;  /* 0x000000ffff3c7224 */ /* 0x000fe400078e0a34 */
[----:B------:R-:W-:Y:S02]  /*0d90*/  IMAD.MOV R54, RZ, RZ, -R49 ;  /* 0x000000ffff367224 */ /* 0x000fe400078e0a31 */
[----:B------:R-:W-:Y:S02]  /*0da0*/  IMAD.MOV R56, RZ, RZ, -R50 ;  /* 0x000000ffff387224 */ /* 0x000fe400078e0a32 */
[----:B------:R-:W-:Y:S02]  /*0db0*/  IMAD.MOV R58, RZ, RZ, -R51 ;  /* 0x000000ffff3a7224 */ /* 0x000fe400078e0a33 */
[----:B------:R-:W-:-:S02]  /*0dc0*/  IMAD R49, R80, R46, R53 ;  /* 0x0000002e50317224 */ /* 0x000fc400078e0235 */
[C---:B------:R-:W-:Y:S01]  /*0dd0*/  IMAD R53, R80.reuse, R60, R61 ;  /* 0x0000003c50357224 */ /* 0x040fe200078e023d */
[----:B------:R-:W-:Y:S01]  /*0de0*/  IABS R61, R33 ;  /* 0x00000021003d7213 */ /* 0x000fe20000000000 */
[C---:B------:R-:W-:Y:S01]  /*0df0*/  IMAD R51, R80.reuse, R56, R57 ;  /* 0x0000003850337224 */ /* 0x040fe200078e0239 */
[C---:B------:R-:W-:Y:S01]  /*0e00*/  ISETP.GT.U32.AND P3, PT, R80.reuse, R49, PT ;  /* 0x000000315000720c */ /* 0x040fe20003f64070 */
[----:B------:R-:W-:Y:S01]  /*0e10*/  IMAD R52, R80, R58, R59 ;  /* 0x0000003a50347224 */ /* 0x000fe200078e023b */
[----:B------:R-:W-:Y:S01]  /*0e20*/  IABS R59, R34 ;  /* 0x00000022003b7213 */ /* 0x000fe20000000000 */
[----:B------:R-:W-:Y:S01]  /*0e30*/  IMAD.HI.U32 R56, R48, R65, RZ ;  /* 0x0000004130387227 */ /* 0x000fe200078e00ff */
[----:B------:R-:W-:-:S03]  /*0e40*/  ISETP.GT.U32.AND P0, PT, R80, R51, PT ;  /* 0x000000335000720c */ /* 0x000fc60003f04070 */
[----:B------:R-:W-:Y:S02]  /*0e50*/  IMAD R50, R80, R54, R55 ;  /* 0x0000003650327224 */ /* 0x000fe400078e0237 */
[----:B------:R-:W-:-:S03]  /*0e60*/  IMAD.HI.U32 R54, R48, R61, RZ ;  /* 0x0000003d30367227 */ /* 0x000fc600078e00ff */
[----:B------:R-:W-:Y:S01]  /*0e70*/  ISETP.GT.U32.AND P4, PT, R80, R50, PT ;  /* 0x000000325000720c */ /* 0x000fe20003f84070 */
[----:B------:R-:W-:-:S04]  /*0e80*/  IMAD.HI.U32 R55, R48, R63, RZ ;  /* 0x0000003f30377227 */ /* 0x000fc800078e00ff */
[----:B------:R-:W-:-:S04]  /*0e90*/  IMAD.HI.U32 R57, R48, R67, RZ ;  /* 0x0000004330397227 */ /* 0x000fc800078e00ff */
[----:B------:R-:W-:Y:S02]  /*0ea0*/  IMAD.MOV R62, RZ, RZ, -R56 ;  /* 0x000000ffff3e7224 */ /* 0x000fe400078e0a38 */
[----:B------:R-:W-:-:S04]  /*0eb0*/  IMAD.HI.U32 R46, R48, R59, RZ ;  /* 0x0000003b302e7227 */ /* 0x000fc800078e00ff */
[----:B------:R-:W-:Y:S02]  /*0ec0*/  IMAD.MOV R58, RZ, RZ, -R54 ;  /* 0x000000ffff3a7224 */ /* 0x000fe400078e0a36 */
[----:B------:R-:W-:Y:S02]  /*0ed0*/  IMAD.MOV R60, RZ, RZ, -R55 ;  /* 0x000000ffff3c7224 */ /* 0x000fe400078e0a37 */
[----:B------:R-:W-:Y:S02]  /*0ee0*/  IMAD.MOV R64, RZ, RZ, -R57 ;  /* 0x000000ffff407224 */ /* 0x000fe400078e0a39 */
[C---:B------:R-:W-:Y:S01]  /*0ef0*/  IMAD R57, R80.reuse, R62, R65 ;  /* 0x0000003e50397224 */ /* 0x040fe200078e0241 */
[----:B------:R-:W-:Y:S01]  /*0f00*/  IABS R65, R28 ;  /* 0x0000001c00417213 */ /* 0x000fe20000000000 */
[----:B------:R-:W-:Y:S02]  /*0f10*/  IMAD.MOV R46, RZ, RZ, -R46 ;  /* 0x000000ffff2e7224 */ /* 0x000fe400078e0a2e */
[----:B------:R-:W-:-:S02]  /*0f20*/  IMAD R55, R80, R58, R61 ;  /* 0x0000003a50377224 */ /* 0x000fc400078e023d */
[C---:B------:R-:W-:Y:S01]  /*0f30*/  IMAD R56, R80.reuse, R60, R63 ;  /* 0x0000003c50387224 */ /* 0x040fe200078e023f */
[----:B------:R-:W-:Y:S01]  /*0f40*/  IABS R63, R29 ;  /* 0x0000001d003f7213 */ /* 0x000fe20000000000 */
[C---:B------:R-:W-:Y:S01]  /*0f50*/  IMAD R58, R80.reuse, R64, R67 ;  /* 0x00000040503a7224 */ /* 0x040fe200078e0243 */
[----:B------:R-:W-:Y:S01]  /*0f60*/  IABS R67, R27 ;  /* 0x0000001b00437213 */ /* 0x000fe20000000000 */
[----:B------:R-:W-:Y:S02]  /*0f70*/  IMAD R54, R80, R46, R59 ;  /* 0x0000002e50367224 */ /* 0x000fe400078e023b */
[----:B------:R-:W-:-:S04]  /*0f80*/  IMAD.HI.U32 R59, R48, R65, RZ ;  /* 0x00000041303b7227 */ /* 0x000fc800078e00ff */
[----:B------:R-:W-:-:S04]  /*0f90*/  IMAD.HI.U32 R61, R48, R69, RZ ;  /* 0x00000045303d7227 */ /* 0x000fc800078e00ff */
[----:B------:R-:W-:-:S04]  /*0fa0*/  IMAD.HI.U32 R46, R48, R63, RZ ;  /* 0x0000003f302e7227 */ /* 0x000fc800078e00ff */
        /* <DEDUP_REMOVED lines=8> */
[----:B------:R-:W-:Y:S01]  /*1030*/  IMAD R62, R80, R68, R69 ;  /* 0x00000044503e7224 */ /* 0x000fe200078e0245 */
[----:B------:R-:W-:Y:S01]  /*1040*/  IABS R69, R24 ;  /* 0x0000001800457213 */ /* 0x000fe20000000000 */
[----:B------:R-:W-:-:S04]  /*1050*/  IMAD.HI.U32 R65, R48, R73, RZ ;  /* 0x0000004930417227 */ /* 0x000fc800078e00ff */
[C---:B------:R-:W-:Y:S02]  /*1060*/  IMAD R59, R80.reuse, R46, R63 ;  /* 0x0000002e503b7224 */ /* 0x040fe400078e023f */
[C---:B------:R-:W-:Y:S02]  /*1070*/  IMAD R61, R80.reuse, R66, R67 ;  /* 0x00000042503d7224 */ /* 0x040fe400078e0243 */
[----:B------:R-:W-:Y:S01]  /*1080*/  IMAD R63, R80, R70, R71 ;  /* 0x00000046503f7224 */ /* 0x000fe200078e0247 */
[----:B------:R-:W-:Y:S01]  /*1090*/  IABS R71, R23 ;  /* 0x0000001700477213 */ /* 0x000fe20000000000 */
[----:B------:R-:W-:-:S04]  /*10a0*/  IMAD.HI.U32 R66, R48, R75, RZ ;  /* 0x0000004b30427227 */ /* 0x000fc800078e00ff */
[----:B------:R-:W-:Y:S02]  /*10b0*/  IMAD.MOV R70, RZ, RZ, -R65 ;  /* 0x000000ffff467224 */ /* 0x000fe400078e0a41 */
[----:B------:R-:W-:-:S04]  /*10c0*/  IMAD.HI.U32 R46, R48, R69, RZ ;  /* 0x00000045302e7227 */ /* 0x000fc800078e00ff */
[----:B------:R-:W-:-:S04]  /*10d0*/  IMAD.HI.U32 R67, R48, R77, RZ ;  /* 0x0000004d30437227 */ /* 0x000fc800078e00ff */
[----:B------:R-:W-:Y:S02]  /*10e0*/  IMAD.MOV R72, RZ, RZ, -R66 ;  /* 0x000000ffff487224 */ /* 0x000fe400078e0a42 */
[----:B------:R-:W-:-:S04]  /*10f0*/  IMAD.HI.U32 R64, R48, R71, RZ ;  /* 0x0000004730407227 */ /* 0x000fc800078e00ff */
[C---:B------:R-:W-:Y:S01]  /*1100*/  IMAD R66, R80.reuse, R70, R73 ;  /* 0x0000004650427224 */ /* 0x040fe200078e0249 */
[----:B------:R-:W-:Y:S01]  /*1110*/  IABS R73, R19 ;  /* 0x0000001300497213 */ /* 0x000fe20000000000 */
[----:B------:R-:W-:Y:S02]  /*1120*/  IMAD.MOV R46, RZ, RZ, -R46 ;  /* 0x000000ffff2e7224 */ /* 0x000fe400078e0a2e */
[----:B------:R-:W-:Y:S02]  /*1130*/  IMAD.MOV R74, RZ, RZ, -R67 ;  /* 0x000000ffff4a7224 */ /* 0x000fe400078e0a43 */
[C---:B------:R-:W-:Y:S01]  /*1140*/  IMAD R67, R80.reuse, R72, R75 ;  /* 0x0000004850437224 */ /* 0x040fe200078e024b */
[----:B------:R-:W-:Y:S01]  /*1150*/  IABS R75, R18 ;  /* 0x00000012004b7213 */ /* 0x000fe20000000000 */
[----:B------:R-:W-:Y:S02]  /*1160*/  IMAD.MOV R68, RZ, RZ, -R64 ;  /* 0x000000ffff447224 */ /* 0x000fe400078e0a40 */
[----:B------:R-:W-:-:S02]  /*1170*/  IMAD R64, R80, R46, R69 ;  /* 0x0000002e50407224 */ /* 0x000fc400078e0245 */
[----:B------:R-:W-:-:S04]  /*1180*/  IMAD.HI.U32 R46, R48, R73, RZ ;  /* 0x00000049302e7227 */ /* 0x000fc800078e00ff */
[----:B------:R-:W-:-:S04]  /*1190*/  IMAD.HI.U32 R72, R48, R83, RZ ;  /* 0x0000005330487227 */ /* 0x000fc800078e00ff */
[C---:B------:R-:W-:Y:S02]  /*11a0*/  IMAD R65, R80.reuse, R68, R71 ;  /* 0x0000004450417224 */ /* 0x040fe400078e0247 */
[----:B------:R-:W-:Y:S01]  /*11b0*/  IMAD R68, R80, R74, R77 ;  /* 0x0000004a50447224 */ /* 0x000fe200078e024d */
[----:B------:R-:W-:Y:S01]  /*11c0*/  IABS R77, R17 ;  /* 0x00000011004d7213 */ /* 0x000fe20000000000 */
[----:B------:R-:W-:-:S04]  /*11d0*/  IMAD.HI.U32 R69, R48, R75, RZ ;  /* 0x0000004b30457227 */ /* 0x000fc800078e00ff */
[----:B------:R-:W-:-:S04]  /*11e0*/  IMAD.HI.U32 R71, R48, R79, RZ ;  /* 0x0000004f30477227 */ /* 0x000fc800078e00ff */
[----:B------:R-:W-:Y:S02]  /*11f0*/  IMAD.MOV R46, RZ, RZ, -R46 ;  /* 0x000000ffff2e7224 */ /* 0x000fe400078e0a2e */
[----:B------:R-:W-:Y:S02]  /*1200*/  IMAD.MOV R82, RZ, RZ, -R72 ;  /* 0x000000ffff527224 */ /* 0x000fe400078e0a48 */
[----:B------:R-:W-:Y:S02]  /*1210*/  IMAD.MOV R74, RZ, RZ, -R69 ;  /* 0x000000ffff4a7224 */ /* 0x000fe400078e0a45 */
[----:B------:R-:W-:Y:S02]  /*1220*/  IMAD.MOV R81, RZ, RZ, -R71 ;  /* 0x000000ffff517224 */ /* 0x000fe400078e0a47 */
[----:B------:R-:W-:Y:S02]  /*1230*/  IMAD R69, R80, R46, R73 ;  /* 0x0000002e50457224 */ /* 0x000fe400078e0249 */
[----:B------:R-:W-:-:S04]  /*1240*/  IMAD.HI.U32 R70, R48, R77, RZ ;  /* 0x0000004d30467227 */ /* 0x000fc800078e00ff */
[C---:B------:R-:W-:Y:S01]  /*1250*/  IMAD R73, R80.reuse, R82, R83 ;  /* 0x0000005250497224 */ /* 0x040fe200078e0253 */
[----:B------:R-:W-:Y:S01]  /*1260*/  IABS R83, R11 ;  /* 0x0000000b00537213 */ /* 0x000fe20000000000 */
[C---:B------:R-:W-:Y:S01]  /*1270*/  IMAD R72, R80.reuse, R81, R79 ;  /* 0x0000005150487224 */ /* 0x040fe200078e024f */
[----:B------:R-:W-:Y:S01]  /*1280*/  IABS R79, R13 ;  /* 0x0000000d004f7213 */ /* 0x000fe20000000000 */
[----:B------:R-:W-:Y:S01]  /*1290*/  IMAD.MOV R78, RZ, RZ, -R70 ;  /* 0x000000ffff4e7224 */ /* 0x000fe200078e0a46 */
[----:B------:R-:W-:Y:S01]  /*12a0*/  IABS R81, R12 ;  /* 0x0000000c00517213 */ /* 0x000fe20000000000 */
[----:B------:R-:W-:Y:S02]  /*12b0*/  IMAD R70, R80, R74, R75 ;  /* 0x0000004a50467224 */ /* 0x000fe400078e024b */
[----:B------:R-:W-:-:S04]  /*12c0*/  IMAD.HI.U32 R75, R48, R83, RZ ;  /* 0x00000053304b7227 */ /* 0x000fc800078e00ff */
[----:B------:R-:W-:-:S04]  /*12d0*/  IMAD.HI.U32 R74, R48, R79, RZ ;  /* 0x0000004f304a7227 */ /* 0x000fc800078e00ff */
[----:B------:R-:W-:Y:S02]  /*12e0*/  IMAD.MOV R82, RZ, RZ, -R75 ;  /* 0x000000ffff527224 */ /* 0x000fe400078e0a4b */
[----:B------:R-:W-:Y:S02]  /*12f0*/  IMAD.MOV R75, RZ, RZ, -R74 ;  /* 0x000000ffff4b7224 */ /* 0x000fe400078e0a4a */
[----:B------:R-:W-:Y:S02]  /*1300*/  IMAD R74, R80, R82, R83 ;  /* 0x00000052504a7224 */ /* 0x000fe400078e0253 */
[--C-:B------:R-:W-:Y:S02]  /*1310*/  @!P1 IMAD.IADD R44, R44, 0x1, -R80.reuse ;  /* 0x000000012c2c9824 */ /* 0x100fe400078e0a50 */
[--C-:B------:R-:W-:Y:S01]  /*1320*/  @!P5 IMAD.IADD R45, R45, 0x1, -R80.reuse ;  /* 0x000000012d2dd824 */ /* 0x100fe200078e0a50 */
[C---:B------:R-:W-:Y:S01]  /*1330*/  ISETP.GT.U32.AND P6, PT, R80.reuse, R74, PT ;  /* 0x0000004a5000720c */ /* 0x040fe20003fc4070 */
[--C-:B------:R-:W-:Y:S01]  /*1340*/  @!P2 IMAD.IADD R47, R47, 0x1, -R80.reuse ;  /* 0x000000012f2fa824 */ /* 0x100fe200078e0a50 */
[C---:B------:R-:W-:Y:S01]  /*1350*/  ISETP.GT.U32.AND P2, PT, R80.reuse, R44, PT ;  /* 0x0000002c5000720c */ /* 0x040fe20003f44070 */
[--C-:B------:R-:W-:Y:S01]  /*1360*/  @!P3 IMAD.IADD R49, R49, 0x1, -R80.reuse ;  /* 0x000000013131b824 */ /* 0x100fe200078e0a50 */
[----:B------:R-:W-:Y:S01]  /*1370*/  ISETP.GT.U32.AND P3, PT, R80, R45, PT ;  /* 0x0000002d5000720c */ /* 0x000fe20003f64070 */
[--C-:B------:R-:W-:Y:S01]  /*1380*/  @!P4 IMAD.IADD R50, R50, 0x1, -R80.reuse ;  /* 0x000000013232c824 */ /* 0x100fe200078e0a50 */
[C---:B------:R-:W-:Y:S01]  /*1390*/  ISETP.GT.U32.AND P4, PT, R80.reuse, R47, PT ;  /* 0x0000002f5000720c */ /* 0x040fe20003f84070 */
[----:B------:R-:W-:Y:S01]  /*13a0*/  @!P0 IMAD.IADD R51, R51, 0x1, -R80 ;  /* 0x0000000133338824 */ /* 0x000fe200078e0a50 */
[C---:B------:R-:W-:Y:S01]  /*13b0*/  ISETP.GT.U32.AND P5, PT, R80.reuse, R49, PT ;  /* 0x000000315000720c */ /* 0x040fe20003fa4070 */
[C---:B------:R-:W-:Y:S01]  /*13c0*/  IMAD R71, R80.reuse, R78, R77 ;  /* 0x0000004e50477224 */ /* 0x040fe200078e024d */
[----:B------:R-:W-:Y:S01]  /*13d0*/  ISETP.GT.U32.AND P0, PT, R80, R50, PT ;  /* 0x000000325000720c */ /* 0x000fe20003f04070 */
[----:B------:R-:W-:Y:S01]  /*13e0*/  IMAD.HI.U32 R76, R76, R95, RZ ;  /* 0x0000005f4c4c7227 */ /* 0x000fe200078e00ff */
[----:B------:R-:W-:-:S03]  /*13f0*/  IABS R77, R14 ;  /* 0x0000000e004d7213 */ /* 0x000fc60000000000 */
[--C-:B------:R-:W-:Y:S01]  /*1400*/  @!P6 IMAD.IADD R74, R74, 0x1, -R80.reuse ;  /* 0x000000014a4ae824 */ /* 0x100fe200078e0a50 */
[----:B------:R-:W-:Y:S01]  /*1410*/  ISETP.GT.U32.AND P6, PT, R80, R51, PT ;  /* 0x000000335000720c */ /* 0x000fe20003fc4070 */
[--C-:B------:R-:W-:Y:S01]  /*1420*/  @!P2 IMAD.IADD R44, R44, 0x1, -R80.reuse ;  /* 0x000000012c2ca824 */ /* 0x100fe200078e0a50 */
[C---:B------:R-:W-:Y:S01]  /*1430*/  ISETP.GT.U32.AND P2, PT, R80.reuse, R53, PT ;  /* 0x000000355000720c */ /* 0x040fe20003f44070 */
[--C-:B------:R-:W-:Y:S01]  /*1440*/  @!P3 IMAD.IADD R45, R45, 0x1, -R80.reuse ;  /* 0x000000012d2db824 */ /* 0x100fe200078e0a50 */
[C---:B------:R-:W-:Y:S01]  /*1450*/  ISETP.GT.U32.AND P1, PT, R80.reuse, R74, PT ;  /* 0x0000004a5000720c */ /* 0x040fe20003f24070 */
[--C-:B------:R-:W-:Y:S01]  /*1460*/  @!P4 IMAD.IADD R47, R47, 0x1, -R80.reuse ;  /* 0x000000012f2fc824 */ /* 0x100fe200078e0a50 */
[C---:B------:R-:W-:Y:S01]  /*1470*/  ISETP.GT.U32.AND P3, PT, R80.reuse, R54, PT ;  /* 0x000000365000720c */ /* 0x040fe20003f64070 */
[--C-:B------:R-:W-:Y:S01]  /*1480*/  @!P5 IMAD.IADD R49, R49, 0x1, -R80.reuse ;  /* 0x000000013131d824 */ /* 0x100fe200078e0a50 */
[----:B------:R-:W-:Y:S01]  /*1490*/  ISETP.GT.U32.AND P4, PT, R80, R55, PT ;  /* 0x000000375000720c */ /* 0x000fe20003f84070 */
[----:B------:R-:W-:Y:S01]  /*14a0*/  @!P0 IMAD.IADD R50, R50, 0x1, -R80 ;  /* 0x0000000132328824 */ /* 0x000fe200078e0a50 */
[----:B------:R-:W-:Y:S01]  /*14b0*/  ISETP.GT.U32.AND P5, PT, R80, R56, PT ;  /* 0x000000385000720c */ /* 0x000fe20003fa4070 */
[----:B------:R-:W-:Y:S01]  /*14c0*/  IMAD.HI.U32 R46, R48, R77, RZ ;  /* 0x0000004d302e7227 */ /* 0x000fe200078e00ff */
[----:B------:R-:W-:-:S03]  /*14d0*/  ISETP.GT.U32.AND P0, PT, R80, R57, PT ;  /* 0x000000395000720c */ /* 0x000fc60003f04070 */
[--C-:B------:R-:W-:Y:S01]  /*14e0*/  @!P2 IMAD.IADD R53, R53, 0x1, -R80.reuse ;  /* 0x000000013535a824 */ /* 0x100fe200078e0a50 */
[----:B------:R-:W-:Y:S01]  /*14f0*/  ISETP.GT.U32.AND P2, PT, R80, R60, PT ;  /* 0x0000003c5000720c */ /* 0x000fe20003f44070 */
[--C-:B------:R-:W-:Y:S01]  /*1500*/  @!P1 IMAD.IADD R74, R74, 0x1, -R80.reuse ;  /* 0x000000014a4a9824 */ /* 0x100fe200078e0a50 */
[----:B------:R-:W-:Y:S01]  /*1510*/  ISETP.GT.U32.AND P1, PT, R80, R52, PT ;  /* 0x000000345000720c */ /* 0x000fe20003f24070 */
[--C-:B------:R-:W-:Y:S01]  /*1520*/  @!P3 IMAD.IADD R54, R54, 0x1, -R80.reuse ;  /* 0x000000013636b824 */ /* 0x100fe200078e0a50 */
[C---:B------:R-:W-:Y:S01]  /*1530*/  ISETP.GT.U32.AND P3, PT, R80.reuse, R61, PT ;  /* 0x0000003d5000720c */ /* 0x040fe20003f64070 */
[--C-:B------:R-:W-:Y:S01]  /*1540*/  @!P4 IMAD.IADD R55, R55, 0x1, -R80.reuse ;  /* 0x000000013737c824 */ /* 0x100fe200078e0a50 */
[----:B------:R-:W-:Y:S01]  /*1550*/  ISETP.GT.U32.AND P4, PT, R80, R62, PT ;  /* 0x0000003e5000720c */ /* 0x000fe20003f84070 */
[--C-:B------:R-:W-:Y:S01]  /*1560*/  @!P5 IMAD.IADD R56, R56, 0x1, -R80.reuse ;  /* 0x000000013838d824 */ /* 0x100fe200078e0a50 */
[C---:B------:R-:W-:Y:S01]  /*1570*/  ISETP.GT.U32.AND P5, PT, R80.reuse, R63, PT ;  /* 0x0000003f5000720c */ /* 0x040fe20003fa4070 */
[--C-:B------:R-:W-:Y:S01]  /*1580*/  @!P6 IMAD.IADD R51, R51, 0x1, -R80.reuse ;  /* 0x000000013333e824 */ /* 0x100fe200078e0a50 */
[C---:B------:R-:W-:Y:S01]  /*1590*/  ISETP.GT.U32.AND P6, PT, R80.reuse, R58, PT ;  /* 0x0000003a5000720c */ /* 0x040fe20003fc4070 */
        /* <DEDUP_REMOVED lines=11> */
[----:B------:R-:W-:Y:S01]  /*1650*/  ISETP.GT.U32.AND P5, PT, R80, R57, PT ;  /* 0x000000395000720c */ /* 0x000fe20003fa4070 */
[--C-:B------:R-:W-:Y:S01]  /*1660*/  @!P6 IMAD.IADD R58, R58, 0x1, -R80.reuse ;  /* 0x000000013a3ae824 */ /* 0x100fe200078e0a50 */
[----:B------:R-:W-:Y:S01]  /*1670*/  ISETP.GT.U32.AND P6, PT, R80, R52, PT ;  /* 0x000000345000720c */ /* 0x000fe20003fc4070 */
[----:B------:R-:W-:-:S02]  /*1680*/  @!P0 IMAD.IADD R64, R64, 0x1, -R80 ;  /* 0x0000000140408824 */ /* 0x000fc400078e0a50 */
        /* <DEDUP_REMOVED lines=24> */
[----:B------:R-:W-:Y:S01]  /*1810*/  @!P5 IMAD.IADD R63, R63, 0x1, -R80 ;  /* 0x000000013f3fd824 */ /* 0x000fe200078e0a50 */
[----:B------:R-:W-:Y:S01]  /*1820*/  ISETP.GT.U32.AND P5, PT, R80, R70, PT ;  /* 0x000000465000720c */ /* 0x000fe20003fa4070 */
[----:B------:R-:W-:-:S02]  /*1830*/  IMAD.MOV R46, RZ, RZ, -R46 ;  /* 0x000000ffff2e7224 */ /* 0x000fc400078e0a2e */
[----:B------:R-:W-:Y:S01]  /*1840*/  @!P1 IMAD.IADD R59, R59, 0x1, -R80 ;  /* 0x000000013b3b9824 */ /* 0x000fe200078e0a50 */
[C---:B------:R-:W-:Y:S01]  /*1850*/  ISETP.GT.U32.AND P1, PT, R80.reuse, R66, PT ;  /* 0x000000425000720c */ /* 0x040fe20003f24070 */
[----:B------:R-:W-:Y:S02]  /*1860*/  IMAD.MOV R78, RZ, RZ, -R48 ;  /* 0x000000ffff4e7224 */ /* 0x000fe400078e0a30 */
[----:B------:R-:W-:Y:S02]  /*1870*/  IMAD.MOV R82, RZ, RZ, -R76 ;  /* 0x000000ffff527224 */ /* 0x000fe400078e0a4c */
[C---:B------:R-:W-:Y:S01]  /*1880*/  IMAD R48, R80.reuse, R46, R77 ;  /* 0x0000002e50307224 */ /* 0x040fe200078e024d */
[----:B------:R-:W-:Y:S01]  /*1890*/  SHF.R.S32.HI R46, RZ, 0x6, R0 ;  /* 0x00000006ff2e7819 */ /* 0x000fe20000011400 */
[C---:B------:R-:W-:Y:S02]  /*18a0*/  IMAD R75, R80.reuse, R75, R79 ;  /* 0x0000004b504b7224 */ /* 0x040fe400078e024f */
[----:B------:R-:W-:Y:S01]  /*18b0*/  IMAD R76, R80, R78, R81 ;  /* 0x0000004e504c7224 */ /* 0x000fe200078e0251 */
[----:B------:R-:W-:Y:S01]  /*18c0*/  SGXT R46, R46, 0x1 ;  /* 0x000000012e2e781a */ /* 0x000fe20000000200 */
[----:B------:R-:W-:Y:S01]  /*18d0*/  IMAD R95, R84, R82, R95 ;  /* 0x00000052545f7224 */ /* 0x000fe200078e025f */
[----:B------:R-:W-:Y:S01]  /*18e0*/  LOP3.LUT R78, R103, 0x30, R102, 0xf8, !PT ;  /* 0x00000030674e7812 */ /* 0x000fe200078ef866 */
        /* <DEDUP_REMOVED lines=14> */
[--C-:B------:R-:W-:Y:S01]  /*19d0*/  @!P6 IMAD.IADD R71, R71, 0x1, -R80.reuse ;  /* 0x000000014747e824 */ /* 0x100fe200078e0a50 */
[----:B------:R-:W-:Y:S01]  /*19e0*/  LOP3.LUT R46, R46, 0x90, RZ, 0xc0, !PT ;  /* 0x000000902e2e7812 */ /* 0x000fe200078ec0ff */
        /* <DEDUP_REMOVED lines=9> */
[C---:B------:R-:W-:Y:S01]  /*1a80*/  ISETP.GT.U32.AND P4, PT, R80.reuse, R70, PT ;  /* 0x000000465000720c */ /* 0x040fe20003f84070 */
[----:B------:R-:W-:Y:S01]  /*1a90*/  @!P5 IMAD.IADD R95, R95, 0x1, -R84 ;  /* 0x000000015f5fd824 */ /* 0x000fe200078e0a54 */
[----:B------:R-:W-:Y:S01]  /*1aa0*/  ISETP.GT.U32.AND P5, PT, R80, R71, PT ;  /* 0x000000475000720c */ /* 0x000fe20003fa4070 */
[----:B------:R-:W-:Y:S01]  /*1ab0*/  IMAD.SHL.U32 R77, R0, 0x2, RZ ;  /* 0x00000002004d7824 */ /* 0x000fe200078e00ff */
        /* <DEDUP_REMOVED lines=12> */
[----:B------:R-:W-:Y:S01]  /*1b80*/  ISETP.GE.AND P5, PT, R42, RZ, PT ;  /* 0x000000ff2a00720c */ /* 0x000fe20003fa6270 */
[--C-:B------:R-:W-:Y:S01]  /*1b90*/  @!P6 IMAD.IADD R65, R65, 0x1, -R80.reuse ;  /* 0x000000014141e824 */ /* 0x100fe200078e0a50 */
[----:B------:R-:W-:Y:S01]  /*1ba0*/  LOP3.LUT R104, R46, 0x7e, R77, 0x78, !PT ;  /* 0x0000007e2e687812 */ /* 0x000fe200078e784d */
[--C-:B------:R-:W-:Y:S01]  /*1bb0*/  @!P0 IMAD.IADD R72, R72, 0x1, -R80.reuse ;  /* 0x0000000148488824 */ /* 0x100fe200078e0a50 */
[----:B------:R-:W-:Y:S01]  /*1bc0*/  ISETP.GE.AND P0, PT, R41, RZ, PT ;  /* 0x000000ff2900720c */ /* 0x000fe20003f06270 */
[--C-:B------:R-:W-:Y:S01]  /*1bd0*/  @!P1 IMAD.IADD R73, R73, 0x1, -R80.reuse ;  /* 0x0000000149499824 */ /* 0x100fe200078e0a50 */
[----:B------:R-:W-:Y:S01]  /*1be0*/  ISETP.GE.AND P1, PT, R40, RZ, PT ;  /* 0x000000ff2800720c */ /* 0x000fe20003f26270 */
[--C-:B------:R-:W-:Y:S01]  /*1bf0*/  @!P2 IMAD.IADD R48, R48, 0x1, -R80.reuse ;  /* 0x000000013030a824 */ /* 0x100fe200078e0a50 */
[----:B------:R-:W-:Y:S01]  /*1c00*/  ISETP.GE.AND P2, PT, R37, RZ, PT ;  /* 0x000000ff2500720c */ /* 0x000fe20003f46270 */
[----:B------:R-:W-:Y:S01]  /*1c10*/  @!P3 IMAD.IADD R75, R75, 0x1, -R80 ;  /* 0x000000014b4bb824 */ /* 0x000fe200078e0a50 */
[----:B------:R-:W-:Y:S01]  /*1c20*/  ISETP.GE.AND P3, PT, R38, RZ, PT ;  /* 0x000000ff2600720c */ /* 0x000fe20003f66270 */
[----:B------:R-:W-:Y:S01]  /*1c30*/  @!P4 IMAD.IADD R95, R95, 0x1, -R84 ;  /* 0x000000015f5fc824 */ /* 0x000fe200078e0a54 */
[----:B------:R-:W-:Y:S01]  /*1c40*/  ISETP.GE.AND P4, PT, R39, RZ, PT ;  /* 0x000000ff2700720c */ /* 0x000fe20003f86270 */
[----:B------:R-:W-:Y:S01]  /*1c50*/  @!P5 IMAD.MOV R44, RZ, RZ, -R44 ;  /* 0x000000ffff2cd224 */ /* 0x000fe200078e0a2c */
[----:B------:R-:W-:Y:S01]  /*1c60*/  ISETP.GE.AND P5, PT, R36, RZ, PT ;  /* 0x000000ff2400720c */ /* 0x000fe20003fa6270 */
[----:B------:R-:W-:Y:S01]  /*1c70*/  IMAD.MOV.U32 R46, RZ, RZ, R45 ;  /* 0x000000ffff2e7224 */ /* 0x000fe200078e002d */
[----:B------:R-:W-:Y:S01]  /*1c80*/  ISETP.GT.U32.AND P6, PT, R80, R76, PT ;  /* 0x0000004c5000720c */ /* 0x000fe20003fc4070 */
[----:B------:R-:W-:Y:S01]  /*1c90*/  IMAD.MOV.U32 R118, RZ, RZ, R95 ;  /* 0x000000ffff767224 */ /* 0x000fe200078e005f */
[----:B------:R-:W-:Y:S01]  /*1ca0*/  LOP3.LUT R78, R78, 0x10, R77, 0x78, !PT ;  /* 0x000000104e4e7812 */ /* 0x000fe200078e784d */
[----:B------:R-:W-:Y:S01]  /*1cb0*/  @!P0 IMAD.MOV R46, RZ, RZ, -R46 ;  /* 0x000000ffff2e8224 */ /* 0x000fe200078e0a2e */
[----:B------:R-:W-:Y:S01]  /*1cc0*/  ISETP.GE.AND P0, PT, R35, RZ, PT ;  /* 0x000000ff2300720c */ /* 0x000fe20003f06270 */
        /* <DEDUP_REMOVED lines=10> */
[----:B------:R-:W-:Y:S01]  /*1d70*/  @!P6 IMAD.IADD R76, R76, 0x1, -R80 ;  /* 0x000000014c4ce824 */ /* 0x000fe200078e0a50 */
        /* <DEDUP_REMOVED lines=13> */
[----:B------:R-:W-:Y:S01]  /*1e50*/  CS2R R80, SRZ ;  /* 0x0000000000507805 */ /* 0x000fe2000001ff00 */
        /* <DEDUP_REMOVED lines=13> */
[----:B------:R-:W-:Y:S01]  /*1f30*/  IMAD.MOV.U32 R78, RZ, RZ, R74 ;  /* 0x000000ffff4e7224 */ /* 0x000fe200078e004a */
[----:B------:R-:W-:Y:S01]  /*1f40*/  LOP3.LUT R45, RZ, c[0x0][0x17c], RZ, 0x33, !PT ;  /* 0x00005f00ff2d7a12 */ /* 0x000fe200078e33ff */
        /* <DEDUP_REMOVED lines=13> */
[----:B------:R-:W-:Y:S01]  /*2020*/  LOP3.LUT R79, R102, 0x30, R77, 0x48, !PT ;  /* 0x00000030664f7812 */ /* 0x000fe200078e484d */
[----:B------:R-:W-:Y:S01]  /*2030*/  @!P0 IMAD.MOV R71, RZ, RZ, -R71 ;  /* 0x000000ffff478224 */ /* 0x000fe200078e0a47 */
[----:B------:R-:W-:Y:S01]  /*2040*/  ISETP.NE.AND P0, PT, RZ, c[0x0][0x17c], PT ;  /* 0x00005f00ff007a0c */ /* 0x000fe20003f05270 */
[----:B------:R-:W-:Y:S01]  /*2050*/  @!P1 IMAD.MOV R72, RZ, RZ, -R72 ;  /* 0x000000ffff489224 */ /* 0x000fe200078e0a48 */
[----:B------:R-:W-:Y:S01]  /*2060*/  ISETP.GE.AND P1, PT, R43, RZ, PT ;  /* 0x000000ff2b00720c */ /* 0x000fe20003f26270 */
[----:B------:R-:W-:Y:S01]  /*2070*/  @!P3 IMAD.MOV R74, RZ, RZ, -R74 ;  /* 0x000000ffff4ab224 */ /* 0x000fe200078e0a4a */
[C---:B------:R-:W-:Y:S01]  /*2080*/  SEL R44, R45.reuse, R44, !P0 ;  /* 0x0000002c2d2c7207 */ /* 0x040fe20004000000 */
        /* <DEDUP_REMOVED lines=8> */
[----:B------:R-:W-:Y:S01]  /*2110*/  IMAD R46, R46, c[0x0][0x190], RZ ;  /* 0x000064002e2e7a24 */ /* 0x000fe200078e02ff */
[C---:B------:R-:W-:Y:S01]  /*2120*/  SEL R51, R45.reuse, R51, !P0 ;  /* 0x000000332d337207 */ /* 0x040fe20004000000 */
[----:B------:R-:W-:Y:S01]  /*2130*/  @!P1 IMAD.MOV R118, RZ, RZ, -R118 ;  /* 0x000000ffff769224 */ /* 0x000fe200078e0a76 */
[C---:B------:R-:W-:Y:S01]  /*2140*/  SEL R52, R45.reuse, R52, !P0 ;  /* 0x000000342d347207 */ /* 0x040fe20004000000 */
[----:B------:R-:W-:Y:S01]  /*2150*/  IMAD R44, R44, c[0x0][0x190], RZ ;  /* 0x000064002c2c7a24 */ /* 0x000fe200078e02ff */
[----:B------:R-:W-:Y:S01]  /*2160*/  SEL R53, R45, R53, !P0 ;  /* 0x000000352d357207 */ /* 0x000fe20004000000 */
[----:B------:R-:W-:Y:S01]  /*2170*/  IMAD R47, R47, c[0x0][0x190], RZ ;  /* 0x000064002f2f7a24 */ /* 0x000fe200078e02ff */
[----:B------:R-:W-:Y:S01]  /*2180*/  SEL R54, R45, R54, !P0 ;  /* 0x000000362d367207 */ /* 0x000fe20004000000 */
[----:B------:R-:W-:Y:S01]  /*2190*/  IMAD R49, R49, c[0x0][0x190], RZ ;  /* 0x0000640031317a24 */ /* 0x000fe200078e02ff */
[C---:B------:R-:W-:Y:S01]  /*21a0*/  SEL R55, R45.reuse, R55, !P0 ;  /* 0x000000372d377207 */ /* 0x040fe20004000000 */
[----:B------:R-:W-:Y:S01]  /*21b0*/  IMAD R52, R52, c[0x0][0x190], RZ ;  /* 0x0000640034347a24 */ /* 0x000fe200078e02ff */
[C---:B------:R-:W-:Y:S01]  /*21c0*/  SEL R56, R45.reuse, R56, !P0 ;  /* 0x000000382d387207 */ /* 0x040fe20004000000 */
[----:B------:R-:W-:Y:S01]  /*21d0*/  IMAD R54, R54, c[0x0][0x190], RZ ;  /* 0x0000640036367a24 */ /* 0x000fe200078e02ff */
[C---:B------:R-:W-:Y:S01]  /*21e0*/  SEL R57, R45.reuse, R57, !P0 ;  /* 0x000000392d397207 */ /* 0x040fe20004000000 */
[----:B------:R-:W-:Y:S01]  /*21f0*/  IMAD R50, R50, c[0x0][0x190], RZ ;  /* 0x0000640032327a24 */ /* 0x000fe200078e02ff */
[----:B------:R-:W-:Y:S01]  /*2200*/  SEL R58, R45, R58, !P0 ;  /* 0x0000003a2d3a7207 */ /* 0x000fe20004000000 */
[----:B------:R-:W-:Y:S01]  /*2210*/  IMAD R51, R51, c[0x0][0x190], RZ ;  /* 0x0000640033337a24 */ /* 0x000fe200078e02ff */
[----:B------:R-:W-:Y:S01]  /*2220*/  SEL R59, R45, R59, !P0 ;  /* 0x0000003b2d3b7207 */ /* 0x000fe20004000000 */
[----:B------:R-:W-:Y:S01]  /*2230*/  IMAD R53, R53, c[0x0][0x190], RZ ;  /* 0x0000640035357a24 */ /* 0x000fe200078e02ff */
[----:B------:R-:W-:Y:S01]  /*2240*/  SEL R48, R45, R60, !P0 ;  /* 0x0000003c2d307207 */ /* 0x000fe20004000000 */
[----:B------:R-:W-:Y:S01]  /*2250*/  IMAD R55, R55, c[0x0][0x190], RZ ;  /* 0x0000640037377a24 */ /* 0x000fe200078e02ff */
[C---:B------:R-:W-:Y:S01]  /*2260*/  SEL R84, R45.reuse, R61, !P0 ;  /* 0x0000003d2d547207 */ /* 0x040fe20004000000 */
        /* <DEDUP_REMOVED lines=33> */
[----:B------:R-:W-:Y:S01]  /*2480*/  ISETP.NE.AND P0, PT, RZ, c[0x0][0x178], PT ;  /* 0x00005e00ff007a0c */ /* 0x000fe20003f05270 */
[----:B------:R-:W-:Y:S01]  /*2490*/  IMAD R112, R112, c[0x0][0x190], RZ ;  /* 0x0000640070707a24 */ /* 0x000fe200078e02ff */
[----:B------:R-:W-:Y:S01]  /*24a0*/  LEA R172, P3, R46, c[0x0][0x168], 0x1 ;  /* 0x00005a002eac7a11 */ /* 0x000fe200078608ff */
[----:B------:R-:W-:Y:S01]  /*24b0*/  IMAD R113, R113, c[0x0][0x190], RZ ;  /* 0x0000640071717a24 */ /* 0x000fe200078e02ff */
[----:B------:R-:W-:Y:S01]  /*24c0*/  LEA R174, P2, R44, c[0x0][0x168], 0x1 ;  /* 0x00005a002cae7a11 */ /* 0x000fe200078408ff */
[----:B------:R-:W-:Y:S01]  /*24d0*/  IMAD R145, R115, c[0x0][0x190], RZ ;  /* 0x0000640073917a24 */ /* 0x000fe200078e02ff */
[----:B------:R-:W-:Y:S01]  /*24e0*/  LEA R168, P4, R47, c[0x0][0x168], 0x1 ;  /* 0x00005a002fa87a11 */ /* 0x000fe200078808ff */
[----:B------:R-:W-:Y:S01]  /*24f0*/  IMAD R143, R117, c[0x0][0x190], RZ ;  /* 0x00006400758f7a24 */ /* 0x000fe200078e02ff */
[----:B------:R-:W-:Y:S01]  /*2500*/  LEA R166, P5, R49, c[0x0][0x168], 0x1 ;  /* 0x00005a0031a67a11 */ /* 0x000fe200078a08ff */
[----:B------:R-:W-:Y:S01]  /*2510*/  IMAD R45, R45, c[0x0][0x190], RZ ;  /* 0x000064002d2d7a24 */ /* 0x000fe200078e02ff */
[----:B------:R-:W-:Y:S01]  /*2520*/  LEA.HI.X.SX32 R173, R46, c[0x0][0x16c], 0x1, P3 ;  /* 0x00005b002ead7a11 */ /* 0x000fe200018f0eff */
[----:B------:R-:W-:Y:S01]  /*2530*/  CS2R R82, SRZ ;  /* 0x0000000000527805 */ /* 0x000fe2000001ff00 */
[----:B------:R-:W-:Y:S01]  /*2540*/  LEA.HI.X.SX32 R175, R44, c[0x0][0x16c], 0x1, P2 ;  /* 0x00005b002caf7a11 */ /* 0x000fe200010f0eff */
[----:B------:R-:W-:Y:S01]  /*2550*/  CS2R R76, SRZ ;  /* 0x00000000004c7805 */ /* 0x000fe2000001ff00 */
[----:B------:R-:W-:Y:S01]  /*2560*/  @!P0 LOP3.LUT R118, RZ, c[0x0][0x178], RZ, 0x33, !PT ;  /* 0x00005e00ff768a12 */ /* 0x000fe200078e33ff */
[----:B------:R-:W-:Y:S01]  /*2570*/  CS2R R72, SRZ ;  /* 0x0000000000487805 */ /* 0x000fe2000001ff00 */
[----:B------:R-:W-:Y:S01]  /*2580*/  LEA R158, P3, R54, c[0x0][0x168], 0x1 ;  /* 0x00005a00369e7a11 */ /* 0x000fe200078608ff */
[----:B------:R-:W-:Y:S01]  /*2590*/  CS2R R74, SRZ ;  /* 0x00000000004a7805 */ /* 0x000fe2000001ff00 */
[----:B------:R-:W-:Y:S01]  /*25a0*/  LEA.HI.X.SX32 R169, R47, c[0x0][0x16c], 0x1, P4 ;  /* 0x00005b002fa97a11 */ /* 0x000fe200020f0eff */
[----:B------:R-:W-:Y:S01]  /*25b0*/  IMAD R118, R118, c[0x0][0x184], RZ ;  /* 0x0000610076767a24 */ /* 0x000fe200078e02ff */
[----:B------:R-:W-:Y:S01]  /*25c0*/  LEA.HI.X.SX32 R167, R49, c[0x0][0x16c], 0x1, P5 ;  /* 0x00005b0031a77a11 */ /* 0x000fe200028f0eff */
[----:B------:R-:W-:Y:S01]  /*25d0*/  CS2R R68, SRZ ;  /* 0x0000000000447805 */ /* 0x000fe2000001ff00 */
[----:B------:R-:W-:Y:S01]  /*25e0*/  LEA R170, P6, R50, c[0x0][0x168], 0x1 ;  /* 0x00005a0032aa7a11 */ /* 0x000fe200078c08ff */
[----:B------:R-:W-:Y:S01]  /*25f0*/  CS2R R70, SRZ ;  /* 0x0000000000467805 */ /* 0x000fe2000001ff00 */
[C---:B------:R-:W-:Y:S01]  /*2600*/  LEA R136, P1, R118.reuse, c[0x0][0x160], 0x1 ;  /* 0x0000580076887a11 */ /* 0x040fe200078208ff */
[----:B------:R-:W-:Y:S01]  /*2610*/  CS2R R64, SRZ ;  /* 0x0000000000407805 */ /* 0x000fe2000001ff00 */
[----:B------:R-:W-:Y:S01]  /*2620*/  LEA R162, P0, R51, c[0x0][0x168], 0x1 ;  /* 0x00005a0033a27a11 */ /* 0x000fe200078008ff */
[----:B------:R-:W-:Y:S01]  /*2630*/  CS2R R66, SRZ ;  /* 0x0000000000427805 */ /* 0x000fe2000001ff00 */
[----:B------:R-:W-:Y:S01]  /*2640*/  LEA.HI.X.SX32 R137, R118, c[0x0][0x164], 0x1, P1 ;  /* 0x0000590076897a11 */ /* 0x000fe200008f0eff */
[----:B------:R-:W-:Y:S01]  /*2650*/  CS2R R60, SRZ ;  /* 0x00000000003c7805 */ /* 0x000fe2000001ff00 */
[----:B------:R-:W-:Y:S01]  /*2660*/  LEA R164, P1, R52, c[0x0][0x168], 0x1 ;  /* 0x00005a0034a47a11 */ /* 0x000fe200078208ff */
[----:B------:R-:W-:Y:S01]  /*2670*/  CS2R R62, SRZ ;  /* 0x00000000003e7805 */ /* 0x000fe2000001ff00 */
[----:B------:R-:W-:Y:S01]  /*2680*/  LEA R160, P2, R53, c[0x0][0x168], 0x1 ;  /* 0x00005a0035a07a11 */ /* 0x000fe200078408ff */
[----:B------:R-:W-:Y:S01]  /*2690*/  CS2R R94, SRZ ;  /* 0x00000000005e7805 */ /* 0x000fe2000001ff00 */
[----:B------:R-:W-:-:S02]  /*26a0*/  LEA R156, P4, R55, c[0x0][0x168], 0x1 ;  /* 0x00005a00379c7a11 */ /* 0x000fc400078808ff */
[----:B------:R-:W-:Y:S02]  /*26b0*/  LEA R110, P5, R56, c[0x0][0x168], 0x1 ;  /* 0x00005a00386e7a11 */ /* 0x000fe400078a08ff */
[----:B------:R-:W-:Y:S02]  /*26c0*/  LEA.HI.X.SX32 R165, R52, c[0x0][0x16c], 0x1, P1 ;  /* 0x00005b0034a57a11 */ /* 0x000fe400008f0eff */
[----:B------:R-:W-:Y:S02]  /*26d0*/  LEA R154, P1, R59, c[0x0][0x168], 0x1 ;  /* 0x00005a003b9a7a11 */ /* 0x000fe400078208ff */
[----:B------:R-:W-:Y:S02]  /*26e0*/  LEA.HI.X.SX32 R159, R54, c[0x0][0x16c], 0x1, P3 ;  /* 0x00005b00369f7a11 */ /* 0x000fe400018f0eff */
[----:B------:R-:W-:Y:S02]  /*26f0*/  LEA.HI.X.SX32 R171, R50, c[0x0][0x16c], 0x1, P6 ;  /* 0x00005b0032ab7a11 */ /* 0x000fe400030f0eff */
[----:B------:R-:W-:-:S02]  /*2700*/  LEA.HI.X.SX32 R163, R51, c[0x0][0x16c], 0x1, P0 ;  /* 0x00005b0033a37a11 */ /* 0x000fc400000f0eff */
[----:B------:R-:W-:Y:S02]  /*2710*/  LEA.HI.X.SX32 R161, R53, c[0x0][0x16c], 0x1, P2 ;  /* 0x00005b0035a17a11 */ /* 0x000fe400010f0eff */
[----:B------:R-:W-:Y:S02]  /*2720*/  LEA R130, P3, R84, c[0x0][0x168], 0x1 ;  /* 0x00005a0054827a11 */ /* 0x000fe400078608ff */
[----:B------:R-:W-:Y:S02]  /*2730*/  LEA.HI.X.SX32 R157, R55, c[0x0][0x16c], 0x1, P4 ;  /* 0x00005b00379d7a11 */ /* 0x000fe400020f0eff */
[----:B------:R-:W-:Y:S02]  /*2740*/  LEA.HI.X.SX32 R111, R56, c[0x0][0x16c], 0x1, P5 ;  /* 0x00005b00386f7a11 */ /* 0x000fe400028f0eff */
[----:B------:R-:W-:Y:S02]  /*2750*/  LEA R150, P6, R57, c[0x0][0x168], 0x1 ;  /* 0x00005a0039967a11 */ /* 0x000fe400078c08ff */
[----:B------:R-:W-:-:S02]  /*2760*/  LEA R152, P0, R58, c[0x0][0x168], 0x1 ;  /* 0x00005a003a987a11 */ /* 0x000fc400078008ff */
[----:B------:R-:W-:Y:S02]  /*2770*/  LEA R146, P2, R48, c[0x0][0x168], 0x1 ;  /* 0x00005a0030927a11 */ /* 0x000fe400078408ff */
[----:B------:R-:W-:Y:S02]  /*2780*/  LEA R120, P4, R85, c[0x0][0x168], 0x1 ;  /* 0x00005a0055787a11 */ /* 0x000fe400078808ff */
[----:B------:R-:W-:Y:S02]  /*2790*/  LEA R118, P5, R86, c[0x0][0x168], 0x1 ;  /* 0x00005a0056767a11 */ /* 0x000fe400078a08ff */
[----:B------:R-:W-:Y:S02]  /*27a0*/  LEA.HI.X.SX32 R155, R59, c[0x0][0x16c], 0x1, P1 ;  /* 0x00005b003b9b7a11 */ /* 0x000fe400008f0eff */
[----:B------:R-:W-:Y:S02]  /*27b0*/  LEA R122, P1, R97, c[0x0][0x168], 0x1 ;  /* 0x00005a00617a7a11 */ /* 0x000fe400078208ff */
[----:B------:R-:W-:-:S02]  /*27c0*/  LEA.HI.X.SX32 R131, R84, c[0x0][0x16c], 0x1, P3 ;  /* 0x00005b0054837a11 */ /* 0x000fc400018f0eff */
[----:B------:R-:W-:Y:S02]  /*27d0*/  LEA.HI.X.SX32 R151, R57, c[0x0][0x16c], 0x1, P6 ;  /* 0x00005b0039977a11 */ /* 0x000fe400030f0eff */
[----:B------:R-:W-:Y:S02]  /*27e0*/  LEA.HI.X.SX32 R153, R58, c[0x0][0x16c], 0x1, P0 ;  /* 0x00005b003a997a11 */ /* 0x000fe400000f0eff */
[----:B------:R-:W-:Y:S02]  /*27f0*/  LEA.HI.X.SX32 R147, R48, c[0x0][0x16c], 0x1, P2 ;  /* 0x00005b0030937a11 */ /* 0x000fe400010f0eff */
[----:B------:R-:W-:Y:S02]  /*2800*/  LEA R138, P3, R99, c[0x0][0x168], 0x1 ;  /* 0x00005a00638a7a11 */ /* 0x000fe400078608ff */
[----:B------:R-:W-:Y:S02]  /*2810*/  LEA.HI.X.SX32 R121, R85, c[0x0][0x16c], 0x1, P4 ;  /* 0x00005b0055797a11 */ /* 0x000fe400020f0eff */
[----:B------:R-:W-:-:S02]  /*2820*/  LEA.HI.X.SX32 R119, R86, c[0x0][0x16c], 0x1, P5 ;  /* 0x00005b0056777a11 */ /* 0x000fc400028f0eff */
[----:B------:R-:W-:Y:S02]  /*2830*/  LEA R124, P6, R87, c[0x0][0x168], 0x1 ;  /* 0x00005a00577c7a11 */ /* 0x000fe400078c08ff */
[----:B------:R-:W-:Y:S02]  /*2840*/  LEA R148, P0, R96, c[0x0][0x168], 0x1 ;  /* 0x00005a0060947a11 */ /* 0x000fe400078008ff */
[----:B------:R-:W-:Y:S02]  /*2850*/  LEA R132, P2, R98, c[0x0][0x168], 0x1 ;  /* 0x00005a0062847a11 */ /* 0x000fe400078408ff */
[----:B------:R-:W-:Y:S02]  /*2860*/  LEA R126, P4, R127, c[0x0][0x168], 0x1 ;  /* 0x00005a007f7e7a11 */ /* 0x000fe400078808ff */
[----:B------:R-:W-:Y:S02]  /*2870*/  LEA R116, P5, R129, c[0x0][0x168], 0x1 ;  /* 0x00005a0081747a11 */ /* 0x000fe400078a08ff */
[----:B------:R-:W-:-:S02]  /*2880*/  LEA.HI.X.SX32 R123, R97, c[0x0][0x16c], 0x1, P1 ;  /* 0x00005b00617b7a11 */ /* 0x000fc400008f0eff */
[----:B------:R-:W-:Y:S02]  /*2890*/  LEA R114, P1, R135, c[0x0][0x168], 0x1 ;  /* 0x00005a0087727a11 */ /* 0x000fe400078208ff */
[----:B------:R-:W-:Y:S02]  /*28a0*/  LEA.HI.X.SX32 R139, R99, c[0x0][0x16c], 0x1, P3 ;  /* 0x00005b00638b7a11 */ /* 0x000fe400018f0eff */
[----:B------:R-:W-:Y:S02]  /*28b0*/  LEA.HI.X.SX32 R125, R87, c[0x0][0x16c], 0x1, P6 ;  /* 0x00005b00577d7a11 */ /* 0x000fe400030f0eff */
[----:B------:R-:W-:Y:S02]  /*28c0*/  LEA.HI.X.SX32 R149, R96, c[0x0][0x16c], 0x1, P0 ;  /* 0x00005b0060957a11 */ /* 0x000fe400000f0eff */
[----:B------:R-:W-:Y:S02]  /*28d0*/  LEA.HI.X.SX32 R133, R98, c[0x0][0x16c], 0x1, P2 ;  /* 0x00005b0062857a11 */ /* 0x000fe400010f0eff */
[----:B------:R-:W-:-:S02]  /*28e0*/  LEA R134, P3, R141, c[0x0][0x168], 0x1 ;  /* 0x00005a008d867a11 */ /* 0x000fc400078608ff */
[----:B------:R-:W-:Y:S02]  /*28f0*/  LEA.HI.X.SX32 R127, R127, c[0x0][0x16c], 0x1, P4 ;  /* 0x00005b007f7f7a11 */ /* 0x000fe400020f0eff */
[----:B------:R-:W-:Y:S02]  /*2900*/  LEA.HI.X.SX32 R117, R129, c[0x0][0x16c], 0x1, P5 ;  /* 0x00005b0081757a11 */ /* 0x000fe400028f0eff */
[----:B------:R-:W-:Y:S02]  /*2910*/  LEA R54, P6, R112, c[0x0][0x168], 0x1 ;  /* 0x00005a0070367a11 */ /* 0x000fe400078c08ff */
[----:B------:R-:W-:Y:S02]  /*2920*/  LEA R128, P0, R113, c[0x0][0x168], 0x1 ;  /* 0x00005a0071807a11 */ /* 0x000fe400078008ff */
[----:B------:R-:W-:Y:S02]  /*2930*/  LEA R144, P2, R145, c[0x0][0x168], 0x1 ;  /* 0x00005a0091907a11 */ /* 0x000fe400078408ff */
[----:B------:R-:W-:-:S02]  /*2940*/  LEA R142, P4, R143, c[0x0][0x168], 0x1 ;  /* 0x00005a008f8e7a11 */ /* 0x000fc400078808ff */
[----:B------:R-:W-:Y:S02]  /*2950*/  LEA R140, P5, R45, c[0x0][0x168], 0x1 ;  /* 0x00005a002d8c7a11 */ /* 0x000fe400078a08ff */
[----:B------:R-:W-:Y:S02]  /*2960*/  LEA.HI.X.SX32 R115, R135, c[0x0][0x16c], 0x1, P1 ;  /* 0x00005b0087737a11 */ /* 0x000fe400008f0eff */
[----:B------:R-:W-:Y:S02]  /*2970*/  IADD3 R103, R103, R100, R79 ;  /* 0x0000006467677210 */ /* 0x000fe40007ffe04f */
[----:B------:R-:W-:Y:S01]  /*2980*/  LEA.HI.X.SX32 R135, R141, c[0x0][0x16c], 0x1, P3 ;  /* 0x00005b008d877a11 */ /* 0x000fe200018f0eff */
[----:B------:R-:W-:Y:S01]  /*2990*/  CS2R R78, SRZ ;  /* 0x00000000004e7805 */ /* 0x000fe2000001ff00 */
[----:B------:R-:W-:Y:S02]  /*29a0*/  LOP3.LUT R176, R104, 0x20, RZ, 0x3c, !PT ;  /* 0x0000002068b07812 */ /* 0x000fe400078e3cff */
[----:B------:R-:W-:-:S02]  /*29b0*/  LOP3.LUT R178, R105, 0x20, RZ, 0x3c, !PT ;  /* 0x0000002069b27812 */ /* 0x000fc400078e3cff */
[----:B------:R-:W-:Y:S02]  /*29c0*/  LEA.HI.X.SX32 R197, R112, c[0x0][0x16c], 0x1, P6 ;  /* 0x00005b0070c57a11 */ /* 0x000fe400030f0eff */
[----:B------:R-:W-:Y:S02]  /*29d0*/  LEA.HI.X.SX32 R129, R113, c[0x0][0x16c], 0x1, P0 ;  /* 0x00005b0071817a11 */ /* 0x000fe400000f0eff */
[----:B------:R-:W-:Y:S02]  /*29e0*/  LEA.HI.X.SX32 R145, R145, c[0x0][0x16c], 0x1, P2 ;  /* 0x00005b0091917a11 */ /* 0x000fe400010f0eff */
[----:B------:R-:W-:Y:S02]  /*29f0*/  LEA.HI.X.SX32 R143, R143, c[0x0][0x16c], 0x1, P4 ;  /* 0x00005b008f8f7a11 */ /* 0x000fe400020f0eff */
[----:B------:R-:W-:Y:S02]  /*2a00*/  LEA.HI.X.SX32 R141, R45, c[0x0][0x16c], 0x1, P5 ;  /* 0x00005b002d8d7a11 */ /* 0x000fe400028f0eff */
.L_x_2:
[----:B------:R-:W-:Y:S01]  /*2a10*/  ISETP.GE.AND P0, PT, R2, UR4, PT ;  /* 0x0000000402007c0c */ /* 0x000fe2000bf06270 */
[----:B------:R-:W-:Y:S01]  /*2a20*/  IMAD.WIDE R46, R107, 0x2, R136 ;  /* 0x000000026b2e7825 */ /* 0x000fe200078e0288 */
[----:B------:R-:W-:-:S02]  /*2a30*/  ISETP.GE.AND P1, PT, R4, UR4, PT ;  /* 0x0000000404007c0c */ /* 0x000fc4000bf26270 */
[----:B------:R-:W-:Y:S01]  /*2a40*/  ISETP.GE.AND P2, PT, R5, UR4, PT ;  /* 0x0000000405007c0c */ /* 0x000fe2000bf46270 */
[----:B------:R-:W-:Y:S01]  /*2a50*/  IMAD.WIDE R44, R185, 0x2, R136 ;  /* 0x00000002b92c7825 */ /* 0x000fe200078e0288 */
[----:B------:R-:W-:Y:S02]  /*2a60*/  PRMT R55, RZ, 0x7610, R55 ;  /* 0x00007610ff377816 */ /* 0x000fe40000000037 */
[----:B------:R-:W-:Y:S01]  /*2a70*/  PRMT R57, RZ, 0x7610, R57 ;  /* 0x00007610ff397816 */ /* 0x000fe20000000039 */
[----:B------:R-:W-:Y:S01]  /*2a80*/  IMAD.WIDE R48, R183, 0x2, R136 ;  /* 0x00000002b7307825 */ /* 0x000fe200078e0288 */
[----:B------:R-:W-:Y:S02]  /*2a90*/  PRMT R59, RZ, 0x7610, R59 ;  /* 0x00007610ff3b7816 */ /* 0x000fe4000000003b */
[----:B------:R-:W-:Y:S01]  /*2aa0*/  ISETP.GE.AND P3, PT, R6, UR4, PT ;  /* 0x0000000406007c0c */ /* 0x000fe2000bf66270 */
[----:B------:R0:W2:Y:S01]  /*2ab0*/  @!P0 LDG.E.U16 R55, [R46.64] ;  /* 0x000000062e378981 */ /* 0x0000a2000c1e1500 */
[----:B------:R-:W-:Y:S01]  /*2ac0*/  ISETP.GE.AND P0, PT, R7, UR4, PT ;  /* 0x0000000407007c0c */ /* 0x000fe2000bf06270 */
[----:B------:R-:W-:Y:S01]  /*2ad0*/  IMAD.WIDE R112, R181, 0x2, R136 ;  /* 0x00000002b5707825 */ /* 0x000fe200078e0288 */
[----:B------:R-:W-:Y:S01]  /*2ae0*/  ISETP.GE.AND P4, PT, R9, UR4, PT ;  /* 0x0000000409007c0c */ /* 0x000fe2000bf86270 */
[----:B------:R1:W3:Y:S01]  /*2af0*/  @!P1 LDG.E.U16 R57, [R44.64] ;  /* 0x000000062c399981 */ /* 0x0002e2000c1e1500 */
[----:B------:R-:W-:-:S02]  /*2b00*/  ISETP.GE.AND P1, PT, R8, UR4, PT ;  /* 0x0000000408007c0c */ /* 0x000fc4000bf26270 */
[----:B------:R-:W-:Y:S01]  /*2b10*/  PRMT R85, RZ, 0x7610, R85 ;  /* 0x00007610ff557816 */ /* 0x000fe20000000055 */
[----:B------:R4:W5:Y:S01]  /*2b20*/  @!P2 LDG.E.U16 R59, [R48.64] ;  /* 0x00000006303ba981 */ /* 0x000962000c1e1500 */
[----:B------:R-:W-:Y:S01]  /*2b30*/  ISETP.GE.AND P2, PT, R10, UR4, PT ;  /* 0x000000040a007c0c */ /* 0x000fe2000bf46270 */
[----:B0-----:R-:W-:Y:S01]  /*2b40*/  IMAD.WIDE R46, R179, 0x2, R136 ;  /* 0x00000002b32e7825 */ /* 0x001fe200078e0288 */
[----:B------:R-:W-:Y:S02]  /*2b50*/  PRMT R87, RZ, 0x7610, R87 ;  /* 0x00007610ff577816 */ /* 0x000fe40000000057 */
[----:B------:R-:W-:Y:S01]  /*2b60*/  PRMT R97, RZ, 0x7610, R97 ;  /* 0x00007610ff617816 */ /* 0x000fe20000000061 */
[----:B------:R-:W-:Y:S01]  /*2b70*/  IMAD.WIDE R50, R177, 0x2, R136 ;  /* 0x00000002b1327825 */ /* 0x000fe200078e0288 */
[----:B------:R-:W-:Y:S01]  /*2b80*/  PRMT R99, RZ, 0x7610, R99 ;  /* 0x00007610ff637816 */ /* 0x000fe20000000063 */
[----:B------:R0:W3:Y:S01]  /*2b90*/  @!P3 LDG.E.U16 R85, [R112.64] ;  /* 0x000000067055b981 */ /* 0x0000e2000c1e1500 */
[----:B------:R-:W-:Y:S01]  /*2ba0*/  PRMT R191, RZ, 0x7610, R191 ;  /* 0x00007610ffbf7816 */ /* 0x000fe200000000bf */
[----:B------:R-:W-:-:S02]  /*2bb0*/  IMAD.WIDE R52, R109, 0x2, R136 ;  /* 0x000000026d347825 */ /* 0x000fc400078e0288 */
[----:B------:R0:W3:Y:S02]  /*2bc0*/  @!P0 LDG.E.U16 R87, [R46.64] ;  /* 0x000000062e578981 */ /* 0x0000e4000c1e1500 */
[----:B-1----:R-:W-:Y:S02]  /*2bd0*/  IMAD.WIDE R44, R108, 0x2, R136 ;  /* 0x000000026c2c7825 */ /* 0x002fe400078e0288 */
[----:B------:R1:W3:Y:S04]  /*2be0*/  @!P1 LDG.E.U16 R97, [R50.64] ;  /* 0x0000000632619981 */ /* 0x0002e8000c1e1500 */
[----:B------:R0:W3:Y:S04]  /*2bf0*/  @!P4 LDG.E.U16 R99, [R52.64] ;  /* 0x000000063463c981 */ /* 0x0000e8000c1e1500 */
[----:B------:R0:W3:Y:S04]  /*2c00*/  @!P2 LDG.E.U16 R191, [R44.64] ;  /* 0x000000062cbfa981 */ /* 0x0000e8000c1e1500 */
[----:B------:R-:W-:Y:S01]  /*2c10*/  BAR.SYNC.DEFER_BLOCKING 0x0 ;  /* 0x0000000000007b1d */ /* 0x000fe20000010000 */
[----:B------:R-:W-:Y:S01]  /*2c20*/  ISETP.GE.AND P0, PT, R3, UR4, PT ;  /* 0x0000000403007c0c */ /* 0x000fe2000bf06270 */
[----:B----4-:R-:W-:Y:S01]  /*2c30*/  IMAD.WIDE R48, R106, 0x2, R140 ;  /* 0x000000026a307825 */ /* 0x010fe200078e028c */
[----:B------:R-:W-:-:S02]  /*2c40*/  PRMT R193, RZ, 0x7610, R193 ;  /* 0x00007610ffc17816 */ /* 0x000fc400000000c1 */
[----:B------:R-:W-:Y:S01]  /*2c50*/  PRMT R195, RZ, 0x7610, R195 ;  /* 0x00007610ffc37816 */ /* 0x000fe200000000c3 */
[----:B0-----:R-:W-:Y:S01]  /*2c60*/  IMAD.WIDE R46, R106, 0x2, R142 ;  /* 0x000000026a2e7825 */ /* 0x001fe200078e028e */
[----:B------:R-:W-:-:S03]  /*2c70*/  PRMT R199, RZ, 0x7610, R199 ;  /* 0x00007610ffc77816 */ /* 0x000fc600000000c7 */
[----:B------:R-:W-:Y:S02]  /*2c80*/  IMAD.MOV.U32 R112, RZ, RZ, R54 ;  /* 0x000000ffff707224 */ /* 0x000fe400078e0036 */
[--C-:B------:R-:W-:Y:S01]  /*2c90*/  IMAD.MOV.U32 R113, RZ, RZ, R197.reuse ;  /* 0x000000ffff717224 */ /* 0x100fe200078e00c5 */
[----:B------:R-:W-:Y:S01]  /*2ca0*/  PRMT R197, RZ, 0x7610, R197 ;  /* 0x00007610ffc57816 */ /* 0x000fe200000000c5 */
[C---:B------:R-:W-:Y:S01]  /*2cb0*/  IMAD.WIDE R44, R106.reuse, 0x2, R134 ;  /* 0x000000026a2c7825 */ /* 0x040fe200078e0286 */
[----:B------:R-:W-:Y:S02]  /*2cc0*/  PRMT R201, RZ, 0x7610, R201 ;  /* 0x00007610ffc97816 */ /* 0x000fe400000000c9 */
[----:B------:R-:W-:Y:S01]  /*2cd0*/  PRMT R203, RZ, 0x7610, R203 ;  /* 0x00007610ffcb7816 */ /* 0x000fe200000000cb */
[----:B-1----:R-:W-:Y:S01]  /*2ce0*/  IMAD.WIDE R50, R106, 0x2, R128 ;  /* 0x000000026a327825 */ /* 0x002fe200078e0280 */
[----:B------:R-:W-:-:S03]  /*2cf0*/  PRMT R205, RZ, 0x7610, R205 ;  /* 0x00007610ffcd7816 */ /* 0x000fc600000000cd */
[C---:B------:R-:W-:Y:S01]  /*2d00*/  IMAD.WIDE R52, R106.reuse, 0x2, R112 ;  /* 0x000000026a347825 */ /* 0x040fe200078e0270 */
[----:B------:R0:W4:Y:S04]  /*2d10*/  @!P0 LDG.E.U16 R193, [R48.64] ;  /* 0x0000000630c18981 */ /* 0x000128000c1e1500 */
[----:B------:R1:W4:Y:S01]  /*2d20*/  @!P0 LDG.E.U16 R195, [R46.64] ;  /* 0x000000062ec38981 */ /* 0x000322000c1e1500 */
[----:B------:R-:W-:Y:S02]  /*2d30*/  PRMT R207, RZ, 0x7610, R207 ;  /* 0x00007610ffcf7816 */ /* 0x000fe400000000cf */
[----:B------:R-:W-:Y:S01]  /*2d40*/  PRMT R209, RZ, 0x7610, R209 ;  /* 0x00007610ffd17816 */ /* 0x000fe200000000d1 */
[----:B------:R1:W4:Y:S01]  /*2d50*/  @!P0 LDG.E.U16 R197, [R44.64] ;  /* 0x000000062cc58981 */ /* 0x000322000c1e1500 */
[----:B0-----:R-:W-:Y:S01]  /*2d60*/  IMAD.WIDE R48, R106, 0x2, R114 ;  /* 0x000000026a307825 */ /* 0x001fe200078e0272 */
[----:B------:R-:W-:-:S02]  /*2d70*/  PRMT R211, RZ, 0x7610, R211 ;  /* 0x00007610ffd37816 */ /* 0x000fc400000000d3 */
[----:B------:R0:W4:Y:S01]  /*2d80*/  @!P0 LDG.E.U16 R203, [R50.64] ;  /* 0x0000000632cb8981 */ /* 0x000122000c1e1500 */
[C---:B-1----:R-:W-:Y:S01]  /*2d90*/  IMAD.WIDE R46, R106.reuse, 0x2, R144 ;  /* 0x000000026a2e7825 */ /* 0x042fe200078e0290 */
[----:B------:R-:W-:Y:S02]  /*2da0*/  PRMT R213, RZ, 0x7610, R213 ;  /* 0x00007610ffd57816 */ /* 0x000fe400000000d5 */
[----:B------:R1:W4:Y:S01]  /*2db0*/  @!P0 LDG.E.U16 R201, [R48.64] ;  /* 0x0000000630c98981 */ /* 0x000322000c1e1500 */
[----:B------:R-:W-:Y:S01]  /*2dc0*/  PRMT R215, RZ, 0x7610, R215 ;  /* 0x00007610ffd77816 */ /* 0x000fe200000000d7 */
[C---:B------:R-:W-:Y:S02]  /*2dd0*/  IMAD.WIDE R44, R106.reuse, 0x2, R116 ;  /* 0x000000026a2c7825 */ /* 0x040fe400078e0274 */
[----:B------:R1:W4:Y:S02]  /*2de0*/  @!P0 LDG.E.U16 R199, [R46.64] ;  /* 0x000000062ec78981 */ /* 0x000324000c1e1500 */
[----:B0-----:R-:W-:-:S02]  /*2df0*/  IMAD.WIDE R50, R106, 0x2, R132 ;  /* 0x000000026a327825 */ /* 0x001fc400078e0284 */
[----:B------:R0:W4:Y:S02]  /*2e00*/  @!P0 LDG.E.U16 R205, [R52.64] ;  /* 0x0000000634cd8981 */ /* 0x000124000c1e1500 */
[C---:B-1----:R-:W-:Y:S01]  /*2e10*/  IMAD.WIDE R48, R106.reuse, 0x2, R138 ;  /* 0x000000026a307825 */ /* 0x042fe200078e028a */
[----:B------:R-:W-:Y:S01]  /*2e20*/  PRMT R217, RZ, 0x7610, R217 ;  /* 0x00007610ffd97816 */ /* 0x000fe200000000d9 */
[----:B------:R1:W4:Y:S02]  /*2e30*/  @!P0 LDG.E.U16 R207, [R44.64] ;  /* 0x000000062ccf8981 */ /* 0x000324000c1e1500 */
[C---:B------:R-:W-:Y:S01]  /*2e40*/  IMAD.WIDE R46, R106.reuse, 0x2, R126 ;  /* 0x000000026a2e7825 */ /* 0x040fe200078e027e */
[----:B------:R-:W-:Y:S01]  /*2e50*/  PRMT R219, RZ, 0x7610, R219 ;  /* 0x00007610ffdb7816 */ /* 0x000fe200000000db */
[----:B------:R1:W4:Y:S02]  /*2e60*/  @!P0 LDG.E.U16 R211, [R48.64] ;  /* 0x0000000630d38981 */ /* 0x000324000c1e1500 */
[C---:B0-----:R-:W-:Y:S01]  /*2e70*/  IMAD.WIDE R52, R106.reuse, 0x2, R122 ;  /* 0x000000026a347825 */ /* 0x041fe200078e027a */
[----:B------:R-:W-:Y:S01]  /*2e80*/  PRMT R221, RZ, 0x7610, R221 ;  /* 0x00007610ffdd7816 */ /* 0x000fe200000000dd */
[----:B------:R0:W4:Y:S01]  /*2e90*/  @!P0 LDG.E.U16 R209, [R46.64] ;  /* 0x000000062ed18981 */ /* 0x000122000c1e1500 */
[----:B------:R-:W-:Y:S01]  /*2ea0*/  PRMT R223, RZ, 0x7610, R223 ;  /* 0x00007610ffdf7816 */ /* 0x000fe200000000df */
[C---:B-1----:R-:W-:Y:S01]  /*2eb0*/  IMAD.WIDE R44, R106.reuse, 0x2, R148 ;  /* 0x000000026a2c7825 */ /* 0x042fe200078e0294 */
[----:B------:R-:W-:Y:S01]  /*2ec0*/  PRMT R225, RZ, 0x7610, R225 ;  /* 0x00007610ffe17816 */ /* 0x000fe200000000e1 */
[----:B------:R1:W4:Y:S02]  /*2ed0*/  @!P0 LDG.E.U16 R213, [R50.64] ;  /* 0x0000000632d58981 */ /* 0x000324000c1e1500 */
[----:B------:R-:W-:-:S02]  /*2ee0*/  IMAD.WIDE R48, R106, 0x2, R118 ;  /* 0x000000026a307825 */ /* 0x000fc400078e0276 */
[----:B------:R1:W4:Y:S02]  /*2ef0*/  @!P0 LDG.E.U16 R215, [R52.64] ;  /* 0x0000000634d78981 */ /* 0x000324000c1e1500 */
[C---:B0-----:R-:W-:Y:S01]  /*2f00*/  IMAD.WIDE R46, R106.reuse, 0x2, R124 ;  /* 0x000000026a2e7825 */ /* 0x041fe200078e027c */
[----:B------:R-:W-:Y:S01]  /*2f10*/  PRMT R227, RZ, 0x7610, R227 ;  /* 0x00007610ffe37816 */ /* 0x000fe200000000e3 */
[----:B------:R0:W4:Y:S02]  /*2f20*/  @!P0 LDG.E.U16 R217, [R44.64] ;  /* 0x000000062cd98981 */ /* 0x000124000c1e1500 */
[C---:B-1----:R-:W-:Y:S01]  /*2f30*/  IMAD.WIDE R50, R106.reuse, 0x2, R120 ;  /* 0x000000026a327825 */ /* 0x042fe200078e0278 */
[----:B------:R-:W-:Y:S01]  /*2f40*/  PRMT R229, RZ, 0x7610, R229 ;  /* 0x00007610ffe57816 */ /* 0x000fe200000000e5 */
[----:B------:R1:W4:Y:S02]  /*2f50*/  @!P0 LDG.E.U16 R219, [R46.64] ;  /* 0x000000062edb8981 */ /* 0x000324000c1e1500 */
[C---:B------:R-:W-:Y:S01]  /*2f60*/  IMAD.WIDE R52, R106.reuse, 0x2, R130 ;  /* 0x000000026a347825 */ /* 0x040fe200078e0282 */
[----:B------:R-:W-:Y:S01]  /*2f70*/  PRMT R231, RZ, 0x7610, R231 ;  /* 0x00007610ffe77816 */ /* 0x000fe200000000e7 */
[----:B------:R1:W4:Y:S01]  /*2f80*/  @!P0 LDG.E.U16 R221, [R48.64] ;  /* 0x0000000630dd8981 */ /* 0x000322000c1e1500 */
[----:B------:R-:W-:Y:S01]  /*2f90*/  PRMT R233, RZ, 0x7610, R233 ;  /* 0x00007610ffe97816 */ /* 0x000fe200000000e9 */
[C---:B0-----:R-:W-:Y:S01]  /*2fa0*/  IMAD.WIDE R44, R106.reuse, 0x2, R146 ;  /* 0x000000026a2c7825 */ /* 0x041fe200078e0292 */
[----:B------:R-:W-:Y:S01]  /*2fb0*/  PRMT R235, RZ, 0x7610, R235 ;  /* 0x00007610ffeb7816 */ /* 0x000fe200000000eb */
[----:B------:R0:W4:Y:S02]  /*2fc0*/  @!P0 LDG.E.U16 R223, [R50.64] ;  /* 0x0000000632df8981 */ /* 0x000124000c1e1500 */
[----:B-1----:R-:W-:-:S02]  /*2fd0*/  IMAD.WIDE R46, R106, 0x2, R154 ;  /* 0x000000026a2e7825 */ /* 0x002fc400078e029a */
[----:B------:R1:W4:Y:S02]  /*2fe0*/  @!P0 LDG.E.U16 R225, [R52.64] ;  /* 0x0000000634e18981 */ /* 0x000324000c1e1500 */
[C---:B------:R-:W-:Y:S01]  /*2ff0*/  IMAD.WIDE R48, R106.reuse, 0x2, R152 ;  /* 0x000000026a307825 */ /* 0x040fe200078e0298 */
[----:B------:R-:W-:Y:S01]  /*3000*/  PRMT R237, RZ, 0x7610, R237 ;  /* 0x00007610ffed7816 */ /* 0x000fe200000000ed */
[----:B------:R1:W4:Y:S02]  /*3010*/  @!P0 LDG.E.U16 R227, [R44.64] ;  /* 0x000000062ce38981 */ /* 0x000324000c1e1500 */
[C---:B0-----:R-:W-:Y:S01]  /*3020*/  IMAD.WIDE R50, R106.reuse, 0x2, R150 ;  /* 0x000000026a327825 */ /* 0x041fe200078e0296 */
[----:B------:R-:W-:Y:S01]  /*3030*/  PRMT R241, RZ, 0x7610, R241 ;  /* 0x00007610fff17816 */ /* 0x000fe200000000f1 */
[----:B------:R0:W4:Y:S02]  /*3040*/  @!P0 LDG.E.U16 R229, [R46.64] ;  /* 0x000000062ee58981 */ /* 0x000124000c1e1500 */
[C---:B-1----:R-:W-:Y:S01]  /*3050*/  IMAD.WIDE R52, R106.reuse, 0x2, R110 ;  /* 0x000000026a347825 */ /* 0x042fe200078e026e */
[----:B------:R-:W-:Y:S01]  /*3060*/  PRMT R245, RZ, 0x7610, R245 ;  /* 0x00007610fff57816 */ /* 0x000fe200000000f5 */
[----:B------:R1:W4:Y:S01]  /*3070*/  @!P0 LDG.E.U16 R231, [R48.64] ;  /* 0x0000000630e78981 */ /* 0x000322000c1e1500 */
[----:B------:R-:W-:Y:S01]  /*3080*/  PRMT R249, RZ, 0x7610, R249 ;  /* 0x00007610fff97816 */ /* 0x000fe200000000f9 */
[C---:B------:R-:W-:Y:S01]  /*3090*/  IMAD.WIDE R44, R106.reuse, 0x2, R156 ;  /* 0x000000026a2c7825 */ /* 0x040fe200078e029c */
[----:B------:R-:W-:Y:S01]  /*30a0*/  PRMT R54, RZ, 0x7610, R54 ;  /* 0x00007610ff367816 */ /* 0x000fe20000000036 */
        /* <DEDUP_REMOVED lines=18> */
[C---:B0-----:R-:W-:Y:S02]  /*31d0*/  IMAD.WIDE R48, R106.reuse, 0x2, R170 ;  /* 0x000000026a307825 */ /* 0x041fe400078e02aa */
[----:B------:R-:W4:Y:S02]  /*31e0*/  @!P0 LDG.E.U16 R239, [R44.64] ;  /* 0x000000062cef8981 */ /* 0x000f24000c1e1500 */
[C---:B-1----:R-:W-:Y:S02]  /*31f0*/  IMAD.WIDE R50, R106.reuse, 0x2, R168 ;  /* 0x000000026a327825 */ /* 0x042fe400078e02a8 */
[----:B------:R-:W4:Y:S02]  /*3200*/  @!P0 LDG.E.U16 R243, [R46.64] ;  /* 0x000000062ef38981 */ /* 0x000f24000c1e1500 */
[----:B------:R-:W-:-:S02]  /*3210*/  IMAD.WIDE R52, R106, 0x2, R174 ;  /* 0x000000026a347825 */ /* 0x000fc400078e02ae */
[----:B------:R-:W4:Y:S04]  /*3220*/  @!P0 LDG.E.U16 R247, [R48.64] ;  /* 0x0000000630f78981 */ /* 0x000f28000c1e1500 */
[----:B------:R-:W4:Y:S04]  /*3230*/  @!P0 LDG.E.U16 R251, [R50.64] ;  /* 0x0000000632fb8981 */ /* 0x000f28000c1e1500 */
[----:B------:R-:W4:Y:S01]  /*3240*/  @!P0 LDG.E.U16 R182, [R52.64] ;  /* 0x0000000634b68981 */ /* 0x000f22000c1e1500 */
[----:B------:R-:W-:-:S04]  /*3250*/  IADD3 R180, R180, -0x1, RZ ;  /* 0xffffffffb4b47810 */ /* 0x000fc80007ffe0ff */
[----:B------:R-:W-:Y:S01]  /*3260*/  ISETP.NE.U32.AND P0, PT, R180, RZ, PT ;  /* 0x000000ffb400720c */ /* 0x000fe20003f05070 */
[C---:B------:R-:W-:Y:S01]  /*3270*/  IMAD.WIDE R112, R187.reuse, 0x2, R112 ;  /* 0x00000002bb707825 */ /* 0x040fe200078e0270 */
[----:B------:R-:W-:Y:S01]  /*3280*/  UIADD3 UR4, UR4, -0x20, URZ ;  /* 0xffffffe004047890 */ /* 0x000fe2000fffe03f */
[----:B--2---:R-:W-:Y:S04]  /*3290*/  STS.U16 [R104+0x2000], R55 ;  /* 0x0020003768007388 */ /* 0x004fe80000000400 */
[----:B-----5:R-:W-:Y:S04]  /*32a0*/  STS.U16 [R104+0x2200], R59 ;  /* 0x0022003b68007388 */ /* 0x020fe80000000400 */
[----:B---3--:R-:W-:Y:S04]  /*32b0*/  STS.U16 [R104+0x2400], R87 ;  /* 0x0024005768007388 */ /* 0x008fe80000000400 */
[----:B------:R-:W-:Y:S04]  /*32c0*/  STS.U16 [R104+0x2600], R99 ;  /* 0x0026006368007388 */ /* 0x000fe80000000400 */
[----:B------:R-:W-:Y:S04]  /*32d0*/  STS.U16 [R176+0x2100], R57 ;  /* 0x00210039b0007388 */ /* 0x000fe80000000400 */
[----:B------:R-:W-:Y:S04]  /*32e0*/  STS.U16 [R176+0x2300], R85 ;  /* 0x00230055b0007388 */ /* 0x000fe80000000400 */
[----:B------:R-:W-:Y:S04]  /*32f0*/  STS.U16 [R176+0x2500], R97 ;  /* 0x00250061b0007388 */ /* 0x000fe80000000400 */
[----:B------:R-:W-:Y:S04]  /*3300*/  STS.U16 [R176+0x2700], R191 ;  /* 0x002700bfb0007388 */ /* 0x000fe80000000400 */
[----:B----4-:R-:W-:Y:S04]  /*3310*/  STS.U16 [R104], R193 ;  /* 0x000000c168007388 */ /* 0x010fe80000000400 */
[----:B------:R-:W-:Y:S04]  /*3320*/  STS.U16 [R104+0x200], R197 ;  /* 0x000200c568007388 */ /* 0x000fe80000000400 */
        /* <DEDUP_REMOVED lines=30> */
[----:B------:R-:W-:Y:S06]  /*3510*/  BAR.SYNC.DEFER_BLOCKING 0x0 ;  /* 0x0000000000007b1d */ /* 0x000fec0000010000 */
[----:B------:R-:W-:Y:S04]  /*3520*/  LDSM.16.MT88.4 R84, [R105+0x2000] ;  /* 0x002000006954783b */ /* 0x000fe80000004200 */
[----:B------:R-:W0:Y:S04]  /*3530*/  LDSM.16.M88.4 R44, [R103] ;  /* 0x00000000672c783b */ /* 0x000e280000000200 */
[----:B------:R-:W1:Y:S04]  /*3540*/  LDSM.16.M88.4 R48, [R103+0x800] ;  /* 0x000800006730783b */ /* 0x000e680000000200 */
[----:B------:R-:W2:Y:S04]  /*3550*/  LDSM.16.M88.4 R52, [R103+0x1000] ;  /* 0x001000006734783b */ /* 0x000ea80000000200 */
[----:B------:R-:W3:Y:S04]  /*3560*/  LDSM.16.M88.4 R56, [R103+0x1800] ;  /* 0x001800006738783b */ /* 0x000ee80000000200 */
[----:B------:R-:W4:Y:S01]  /*3570*/  LDSM.16.MT88.4 R96, [R178+0x2000] ;  /* 0x00200000b260783b */ /* 0x000f220000004200 */
[C---:B0-----:R-:W-:Y:S08]  /*3580*/  HMMA.16816.F32 R80, R84.reuse, R44, R80 ;  /* 0x0000002c5450723c */ /* 0x041ff00000001850 */
[C---:B-1----:R-:W-:Y:S08]  /*3590*/  HMMA.16816.F32 R76, R84.reuse, R48, R76 ;  /* 0x00000030544c723c */ /* 0x042ff0000000184c */
[C---:B--2---:R-:W-:Y:S08]  /*35a0*/  HMMA.16816.F32 R72, R84.reuse, R52, R72 ;  /* 0x000000345448723c */ /* 0x044ff00000001848 */
[----:B---3--:R-:W-:Y:S01]  /*35b0*/  HMMA.16816.F32 R88, R84, R56, R88 ;  /* 0x000000385458723c */ /* 0x008fe20000001858 */
[----:B------:R-:W0:Y:S07]  /*35c0*/  LDSM.16.MT88.4 R84, [R105+0x2400] ;  /* 0x002400006954783b */ /* 0x000e2e0000004200 */
[C---:B----4-:R-:W-:Y:S08]  /*35d0*/  HMMA.16816.F32 R68, R96.reuse, R44, R68 ;  /* 0x0000002c6044723c */ /* 0x050ff00000001844 */
[C---:B------:R-:W-:Y:S08]  /*35e0*/  HMMA.16816.F32 R64, R96.reuse, R48, R64 ;  /* 0x000000306040723c */ /* 0x040ff00000001840 */
[C---:B------:R-:W-:Y:S08]  /*35f0*/  HMMA.16816.F32 R60, R96.reuse, R52, R60 ;  /* 0x00000034603c723c */ /* 0x040ff0000000183c */
[----:B------:R-:W-:Y:S01]  /*3600*/  HMMA.16816.F32 R92, R96, R56, R92 ;  /* 0x00000038605c723c */ /* 0x000fe2000000185c */
[----:B------:R-:W1:Y:S01]  /*3610*/  LDSM.16.MT88.4 R96, [R178+0x2400] ;  /* 0x00240000b260783b */ /* 0x000e620000004200 */
[----:B------:R-:W-:-:S04]  /*3620*/  IMAD.WIDE R174, R187, 0x2, R174 ;  /* 0x00000002bbae7825 */ /* 0x000fc800078e02ae */
[C---:B------:R-:W-:Y:S02]  /*3630*/  IMAD.WIDE R172, R187.reuse, 0x2, R172 ;  /* 0x00000002bbac7825 */ /* 0x040fe400078e02ac */
[----:B0-----:R-:W-:Y:S02]  /*3640*/  HMMA.16816.F32 R80, R84, R46, R80 ;  /* 0x0000002e5450723c */ /* 0x001fe40000001850 */
[----:B------:R-:W-:-:S04]  /*3650*/  IMAD.WIDE R168, R187, 0x2, R168 ;  /* 0x00000002bba87825 */ /* 0x000fc800078e02a8 */
[C---:B------:R-:W-:Y:S02]  /*3660*/  IMAD.WIDE R166, R187.reuse, 0x2, R166 ;  /* 0x00000002bba67825 */ /* 0x040fe400078e02a6 */
[----:B------:R-:W-:Y:S02]  /*3670*/  HMMA.16816.F32 R76, R84, R50, R76 ;  /* 0x00000032544c723c */ /* 0x000fe4000000184c */
        /* <DEDUP_REMOVED lines=8> */
[----:B-1----:R-:W-:Y:S02]  /*3700*/  HMMA.16816.F32 R68, R96, R46, R68 ;  /* 0x0000002e6044723c */ /* 0x002fe40000001844 */
        /* <DEDUP_REMOVED lines=19> */
[----:B------:R-:W-:Y:S02]  /*3840*/  IMAD.MOV.U32 R54, RZ, RZ, R112 ;  /* 0x000000ffff367224 */ /* 0x000fe400078e0070 */
[----:B------:R-:W-:Y:S02]  /*3850*/  IMAD.MOV.U32 R197, RZ, RZ, R113 ;  /* 0x000000ffffc57224 */ /* 0x000fe400078e0071 */
[----:B------:R-:W-:-:S04]  /*3860*/  IMAD.WIDE R114, R187, 0x2, R114 ;  /* 0x00000002bb727825 */ /* 0x000fc800078e0272 */
[----:B------:R-:W-:-:S04]  /*3870*/  IMAD.WIDE R144, R187, 0x2, R144 ;  /* 0x00000002bb907825 */ /* 0x000fc800078e0290 */
[----:B------:R-:W-:-:S04]  /*3880*/  IMAD.WIDE R134, R187, 0x2, R134 ;  /* 0x00000002bb867825 */ /* 0x000fc800078e0286 */
[----:B------:R-:W-:-:S04]  /*3890*/  IMAD.WIDE R142, R187, 0x2, R142 ;  /* 0x00000002bb8e7825 */ /* 0x000fc800078e028e */
[----:B------:R-:W-:-:S04]  /*38a0*/  IMAD.WIDE R140, R187, 0x2, R140 ;  /* 0x00000002bb8c7825 */ /* 0x000fc800078e028c */
[----:B------:R-:W-:Y:S01]  /*38b0*/  IMAD.WIDE R136, R189, 0x2, R136 ;  /* 0x00000002bd887825 */ /* 0x000fe200078e0288 */
[----:B------:R-:W-:Y:S05]  /*38c0*/  @P0 BRA `(.L_x_2) ;  /* 0xfffff14000000947 */ /* 0x000fea000383ffff */
[----:B------:R-:W-:Y:S02]  /*38d0*/  F2FP.PACK_AB R2, R67, R71 ;  /* 0x000000474302723e */ /* 0x000fe400000000ff */
[----:B------:R-:W-:Y:S02]  /*38e0*/  F2FP.PACK_AB R4, R79, R83 ;  /* 0x000000534f04723e */ /* 0x000fe400000000ff */
[----:B------:R-:W-:Y:S02]  /*38f0*/  F2FP.PACK_AB R6, R65, R69 ;  /* 0x000000454106723e */ /* 0x000fe400000000ff */
[----:B------:R-:W-:Y:S02]  /*3900*/  F2FP.PACK_AB R8, R77, R81 ;  /* 0x000000514d08723e */ /* 0x000fe400000000ff */
[----:B------:R-:W-:Y:S02]  /*3910*/  F2FP.PACK_AB R3, R95, R63 ;  /* 0x0000003f5f03723e */ /* 0x000fe400000000ff */
[----:B------:R-:W-:-:S02]  /*3920*/  F2FP.PACK_AB R67, R94, R62 ;  /* 0x0000003e5e43723e */ /* 0x000fc400000000ff */
        /* <DEDUP_REMOVED lines=10> */
.L_x_1:
[----:B------:R-:W-:Y:S01]  /*39d0*/  SHF.R.S32.HI R10, RZ, 0x4, R0 ;  /* 0x00000004ff0a7819 */ /* 0x000fe20000011400 */
[----:B------:R-:W-:Y:S01]  /*39e0*/  BAR.SYNC.DEFER_BLOCKING 0x0 ;  /* 0x0000000000007b1d */ /* 0x000fe20000010000 */
[----:B------:R-:W-:Y:S01]  /*39f0*/  IMAD.SHL.U32 R45, R0, 0x4, RZ ;  /* 0x00000004002d7824 */ /* 0x000fe200078e00ff */
[----:B------:R-:W-:Y:S01]  /*3a00*/  LOP3.LUT R49, R102, 0x180, RZ, 0xc0, !PT ;  /* 0x0000018066317812 */ /* 0x000fe200078ec0ff */
[----:B------:R-:W-:Y:S01]  /*3a10*/  IMAD.SHL.U32 R44, R0, 0x200, RZ ;  /* 0x00000200002c7824 */ /* 0x000fe200078e00ff */
[----:B------:R-:W-:Y:S01]  /*3a20*/  SGXT R10, R10, 0x1 ;  /* 0x000000010a0a781a */ /* 0x000fe20000000200 */
[----:B------:R-:W-:Y:S01]  /*3a30*/  IMAD.SHL.U32 R46, R0, 0x10, RZ ;  /* 0x00000010002e7824 */ /* 0x000fe200078e00ff */
[----:B------:R-:W-:-:S02]  /*3a40*/  LOP3.LUT R45, R100, 0x38, R45, 0xf8, !PT ;  /* 0x00000038642d7812 */ /* 0x000fc400078ef82d */
[----:B------:R-:W-:Y:S02]  /*3a50*/  LOP3.LUT R10, R10, 0x840, RZ, 0xc0, !PT ;  /* 0x000008400a0a7812 */ /* 0x000fe400078ec0ff */
[----:B------:R-:W-:Y:S02]  /*3a60*/  LOP3.LUT R47, R44, 0x1800, RZ, 0xc0, !PT ;  /* 0x000018002c2f7812 */ /* 0x000fe400078ec0ff */
[----:B------:R-:W-:Y:S02]  /*3a70*/  LOP3.LUT R10, R10, 0x40, R101, 0x78, !PT ;  /* 0x000000400a0a7812 */ /* 0x000fe400078e7865 */
[----:B------:R-:W-:Y:S01]  /*3a80*/  LOP3.LUT R49, R49, 0x48, R0, 0xf8, !PT ;  /* 0x0000004831317812 */ /* 0x000fe200078ef800 */
[----:B------:R-:W-:Y:S01]  /*3a90*/  IMAD R0, R43, c[0x0][0x194], RZ ;  /* 0x000065002b007a24 */ /* 0x000fe200078e02ff */
[----:B------:R-:W-:Y:S02]  /*3aa0*/  LOP3.LUT R10, R10, R45, RZ, 0xfc, !PT ;  /* 0x0000002d0a0a7212 */ /* 0x000fe400078efcff */
[----:B------:R-:W-:-:S02]  /*3ab0*/  LOP3.LUT R46, R47, 0x70, R46, 0xf8, !PT ;  /* 0x000000702f2e7812 */ /* 0x000fc400078ef82e */
[----:B------:R-:W-:Y:S02]  /*3ac0*/  LOP3.LUT R44, R10, 0x1008, RZ, 0x3c, !PT ;  /* 0x000010080a2c7812 */ /* 0x000fe400078e3cff */
[----:B------:R-:W-:Y:S01]  /*3ad0*/  LOP3.LUT R46, R46, R49, RZ, 0x3c, !PT ;  /* 0x000000312e2e7212 */ /* 0x000fe200078e3cff */
[----:B------:R-:W-:Y:S01]  /*3ae0*/  STS.64 [R10], R76 ;  /* 0x0000004c0a007388 */ /* 0x000fe20000000a00 */
[----:B------:R-:W-:Y:S01]  /*3af0*/  ISETP.GE.AND P0, PT, R43, c[0x0][0x178], PT ;  /* 0x00005e002b007a0c */ /* 0x000fe20003f06270 */
[C---:B------:R-:W-:Y:S01]  /*3b00*/  IMAD R43, R11.reuse, c[0x0][0x198], RZ ;  /* 0x000066000b2b7a24 */ /* 0x040fe200078e02ff */
[----:B------:R-:W-:Y:S01]  /*3b10*/  LOP3.LUT R45, R46, 0x8, RZ, 0x3c, !PT ;  /* 0x000000082e2d7812 */ /* 0x000fe200078e3cff */
[----:B------:R-:W-:Y:S01]  /*3b20*/  STS.64 [R10+0x100], R8 ;  /* 0x000100080a007388 */ /* 0x000fe20000000a00 */
[C---:B------:R-:W-:Y:S02]  /*3b30*/  LEA R47, P2, R0.reuse, c[0x0][0x170], 0x1 ;  /* 0x00005c00002f7a11 */ /* 0x040fe400078408ff */
[----:B------:R-:W-:Y:S01]  /*3b40*/  ISETP.LT.AND P1, PT, R11, c[0x0][0x17c], !P0 ;  /* 0x00005f000b007a0c */ /* 0x000fe20004721270 */
[----:B------:R-:W-:Y:S01]  /*3b50*/  STS.64 [R10+0x80], R64 ;  /* 0x000080400a007388 */ /* 0x000fe20000000a00 */
[----:B------:R-:W-:Y:S01]  /*3b60*/  LEA.HI.X.SX32 R49, R0, c[0x0][0x174], 0x1, P2 ;  /* 0x00005d0000317a11 */ /* 0x000fe200010f0eff */
[----:B------:R-:W-:Y:S01]  /*3b70*/  IMAD R0, R12, c[0x0][0x198], RZ ;  /* 0x000066000c007a24 */ /* 0x000fe200078e02ff */
[C---:B------:R-:W-:Y:S01]  /*3b80*/  ISETP.LT.AND P5, PT, R14.reuse, c[0x0][0x17c], !P0 ;  /* 0x00005f000e007a0c */ /* 0x040fe200047a1270 */
[----:B------:R-:W-:Y:S01]  /*3b90*/  STS.64 [R10+0x180], R6 ;  /* 0x000180060a007388 */ /* 0x000fe20000000a00 */
[----:B------:R-:W-:Y:S01]  /*3ba0*/  IMAD R14, R14, c[0x0][0x198], RZ ;  /* 0x000066000e0e7a24 */ /* 0x000fe200078e02ff */
[----:B------:R-:W-:Y:S01]  /*3bb0*/  ISETP.LT.AND P3, PT, R19, c[0x0][0x17c], !P0 ;  /* 0x00005f0013007a0c */ /* 0x000fe20004761270 */
[----:B------:R-:W-:Y:S01]  /*3bc0*/  IMAD R11, R16, c[0x0][0x198], RZ ;  /* 0x00006600100b7a24 */ /* 0x000fe200078e02ff */
[----:B------:R-:W-:Y:S04]  /*3bd0*/  STS.64 [R44], R78 ;  /* 0x0000004e2c007388 */ /* 0x000fe80000000a00 */
[----:B------:R0:W-:Y:S04]  /*3be0*/  STS.64 [R44+0x100], R4 ;  /* 0x000100042c007388 */ /* 0x0001e80000000a00 */
[----:B------:R-:W-:Y:S04]  /*3bf0*/  STS.64 [R44+0x80], R66 ;  /* 0x000080422c007388 */ /* 0x000fe80000000a00 */
[----:B------:R1:W-:Y:S04]  /*3c00*/  STS.64 [R44+0x180], R2 ;  /* 0x000180022c007388 */ /* 0x0003e80000000a00 */
[----:B------:R-:W-:Y:S01]  /*3c10*/  BAR.SYNC.DEFER_BLOCKING 0x0 ;  /* 0x0000000000007b1d */ /* 0x000fe20000010000 */
[----:B0-----:R-:W-:-:S04]  /*3c20*/  LEA R4, P4, R0, R47, 0x1 ;  /* 0x0000002f00047211 */ /* 0x001fc800078808ff */
[----:B------:R-:W-:Y:S01]  /*3c30*/  LEA.HI.X.SX32 R5, R0, R49, 0x1, P4 ;  /* 0x0000003100057211 */ /* 0x000fe200020f0eff */
[----:B------:R-:W-:Y:S01]  /*3c40*/  IMAD R0, R15, c[0x0][0x198], RZ ;  /* 0x000066000f007a24 */ /* 0x000fe200078e02ff */
[----:B-1----:R-:W-:-:S04]  /*3c50*/  LEA R2, P2, R43, R47, 0x1 ;  /* 0x0000002f2b027211 */ /* 0x002fc800078408ff */
[----:B------:R-:W-:Y:S02]  /*3c60*/  LEA.HI.X.SX32 R3, R43, R49, 0x1, P2 ;  /* 0x000000312b037211 */ /* 0x000fe400010f0eff */
[----:B------:R-:W-:Y:S01]  /*3c70*/  ISETP.LT.AND P2, PT, R12, c[0x0][0x17c], !P0 ;  /* 0x00005f000c007a0c */ /* 0x000fe20004741270 */
[----:B------:R-:W0:Y:S04]  /*3c80*/  LDS.64 R50, [R46] ;  /* 0x000000002e327984 */ /* 0x000e280000000a00 */
[----:B------:R-:W1:Y:S04]  /*3c90*/  LDS.64 R58, [R45] ;  /* 0x000000002d3a7984 */ /* 0x000e680000000a00 */
[----:B------:R-:W2:Y:S04]  /*3ca0*/  LDS.64 R52, [R46+0x200] ;  /* 0x000200002e347984 */ /* 0x000ea80000000a00 */
[----:B------:R-:W3:Y:S04]  /*3cb0*/  LDS.64 R60, [R45+0x200] ;  /* 0x000200002d3c7984 */ /* 0x000ee80000000a00 */
[----:B------:R-:W4:Y:S04]  /*3cc0*/  LDS.64 R54, [R46+0x400] ;  /* 0x000400002e367984 */ /* 0x000f280000000a00 */
[----:B------:R-:W5:Y:S04]  /*3cd0*/  LDS.64 R62, [R45+0x400] ;  /* 0x000400002d3e7984 */ /* 0x000f680000000a00 */
[----:B------:R-:W4:Y:S04]  /*3ce0*/  LDS.64 R56, [R46+0x600] ;  /* 0x000600002e387984 */ /* 0x000f280000000a00 */
[----:B------:R-:W4:Y:S04]  /*3cf0*/  LDS.64 R44, [R45+0x600] ;  /* 0x000600002d2c7984 */ /* 0x000f280000000a00 */
[----:B0-----:R0:W-:Y:S01]  /*3d00*/  @P1 STG.E.U16 [R2.64], R50 ;  /* 0x0000003202001986 */ /* 0x0011e2000c101506 */
[C---:B------:R-:W-:Y:S01]  /*3d10*/  ISETP.LT.AND P1, PT, R13.reuse, c[0x0][0x17c], !P0 ;  /* 0x00005f000d007a0c */ /* 0x040fe20004721270 */
[----:B------:R-:W-:-:S02]  /*3d20*/  IMAD R13, R13, c[0x0][0x198], RZ ;  /* 0x000066000d0d7a24 */ /* 0x000fc400078e02ff */
[----:B-1----:R-:W-:Y:S01]  /*3d30*/  @P2 STG.E.U16 [R4.64], R58 ;  /* 0x0000003a04002986 */ /* 0x002fe2000c101506 */
[----:B------:R-:W-:Y:S01]  /*3d40*/  ISETP.LT.AND P2, PT, R15, c[0x0][0x17c], !P0 ;  /* 0x00005f000f007a0c */ /* 0x000fe20004741270 */
[----:B------:R-:W-:Y:S01]  /*3d50*/  IMAD.MOV.U32 R15, RZ, RZ, c[0x0][0x198] ;  /* 0x00006600ff0f7624 */ /* 0x000fe200078e00ff */
[----:B------:R-:W-:-:S03]  /*3d60*/  LEA R6, P6, R13, R47, 0x1 ;  /* 0x0000002f0d067211 */ /* 0x000fc600078c08ff */
[----:B------:R-:W-:Y:S01]  /*3d70*/  IMAD R43, R15, 0x20, R43 ;  /* 0x000000200f2b7824 */ /* 0x000fe200078e022b */
[----:B------:R-:W-:Y:S02]  /*3d80*/  LEA.HI.X.SX32 R7, R13, R49, 0x1, P6 ;  /* 0x000000310d077211 */ /* 0x000fe400030f0eff */
[-C--:B0-----:R-:W-:Y:S02]  /*3d90*/  LEA R2, P4, R14, R47.reuse, 0x1 ;  /* 0x0000002f0e027211 */ /* 0x081fe400078808ff */
[----:B------:R-:W-:Y:S01]  /*3da0*/  LEA R8, P6, R0, R47, 0x1 ;  /* 0x0000002f00087211 */ /* 0x000fe200078c08ff */
[----:B--2---:R0:W-:Y:S01]  /*3db0*/  @P1 STG.E.U16 [R6.64], R52 ;  /* 0x0000003406001986 */ /* 0x0041e2000c101506 */
[----:B------:R-:W-:Y:S02]  /*3dc0*/  LEA.HI.X.SX32 R3, R14, R49, 0x1, P4 ;  /* 0x000000310e037211 */ /* 0x000fe400020f0eff */
[C---:B------:R-:W-:Y:S02]  /*3dd0*/  LEA R10, P4, R11.reuse, R47, 0x1 ;  /* 0x0000002f0b0a7211 */ /* 0x040fe400078808ff */
[----:B------:R-:W-:Y:S01]  /*3de0*/  ISETP.LT.AND P1, PT, R16, c[0x0][0x17c], !P0 ;  /* 0x00005f0010007a0c */ /* 0x000fe20004721270 */
[----:B---3--:R1:W-:Y:S01]  /*3df0*/  @P5 STG.E.U16 [R2.64], R60 ;  /* 0x0000003c02005986 */ /* 0x0083e2000c101506 */
[----:B------:R-:W-:-:S02]  /*3e00*/  LEA.HI.X.SX32 R11, R11, R49, 0x1, P4 ;  /* 0x000000310b0b7211 */ /* 0x000fc400020f0eff */
[C---:B------:R-:W-:Y:S01]  /*3e10*/  ISETP.LT.AND P4, PT, R18.reuse, c[0x0][0x17c], !P0 ;  /* 0x00005f0012007a0c */ /* 0x040fe20004781270 */
[----:B------:R-:W-:Y:S01]  /*3e20*/  IMAD R18, R18, c[0x0][0x198], RZ ;  /* 0x0000660012127a24 */ /* 0x000fe200078e02ff */
[----:B------:R-:W-:Y:S01]  /*3e30*/  LEA.HI.X.SX32 R9, R0, R49, 0x1, P6 ;  /* 0x0000003100097211 */ /* 0x000fe200030f0eff */
[----:B------:R-:W-:Y:S01]  /*3e40*/  IMAD R0, R15, 0x4, R43 ;  /* 0x000000040f007824 */ /* 0x000fe200078e022b */
[C---:B------:R-:W-:Y:S01]  /*3e50*/  ISETP.LT.AND P5, PT, R17.reuse, c[0x0][0x17c], !P0 ;  /* 0x00005f0011007a0c */ /* 0x040fe200047a1270 */
[----:B------:R-:W-:Y:S01]  /*3e60*/  IMAD R17, R17, c[0x0][0x198], RZ ;  /* 0x0000660011117a24 */ /* 0x000fe200078e02ff */
[----:B0-----:R-:W-:Y:S01]  /*3e70*/  LEA R6, P6, R18, R47, 0x1 ;  /* 0x0000002f12067211 */ /* 0x001fe200078c08ff */
[----:B----4-:R0:W-:Y:S01]  /*3e80*/  @P2 STG.E.U16 [R8.64], R54 ;  /* 0x0000003608002986 */ /* 0x0101e2000c101506 */
[----:B------:R-:W-:Y:S02]  /*3e90*/  PRMT R50, R50, 0x7632, R50 ;  /* 0x0000763232327816 */ /* 0x000fe40000000032 */
[----:B------:R-:W-:Y:S01]  /*3ea0*/  LEA.HI.X.SX32 R7, R18, R49, 0x1, P6 ;  /* 0x0000003112077211 */ /* 0x000fe200030f0eff */
[----:B-----5:R2:W-:Y:S01]  /*3eb0*/  @P1 STG.E.U16 [R10.64], R62 ;  /* 0x0000003e0a001986 */ /* 0x0205e2000c101506 */
[----:B------:R-:W-:-:S02]  /*3ec0*/  LEA R4, P2, R17, R47, 0x1 ;  /* 0x0000002f11047211 */ /* 0x000fc400078408ff */
[----:B-1----:R-:W-:Y:S02]  /*3ed0*/  LEA R2, P6, R43, R47, 0x1 ;  /* 0x0000002f2b027211 */ /* 0x002fe400078c08ff */
[-C--:B------:R-:W-:Y:S02]  /*3ee0*/  LEA.HI.X.SX32 R5, R17, R49.reuse, 0x1, P2 ;  /* 0x0000003111057211 */ /* 0x080fe400010f0eff */
[----:B------:R-:W-:Y:S02]  /*3ef0*/  LEA.HI.X.SX32 R3, R43, R49, 0x1, P6 ;  /* 0x000000312b037211 */ /* 0x000fe400030f0eff */
[----:B0-----:R-:W-:Y:S01]  /*3f00*/  LEA R8, P6, R0, R47, 0x1 ;  /* 0x0000002f00087211 */ /* 0x001fe200078c08ff */
[----:B------:R0:W-:Y:S01]  /*3f10*/  @P5 STG.E.U16 [R4.64], R56 ;  /* 0x0000003804005986 */ /* 0x0001e2000c101506 */
[----:B------:R-:W-:Y:S01]  /*3f20*/  ISETP.LT.AND P1, PT, R20, c[0x0][0x17c], !P0 ;  /* 0x00005f0014007a0c */ /* 0x000fe20004721270 */
[----:B--2---:R-:W-:Y:S01]  /*3f30*/  IMAD R10, R15, 0x4, R0 ;  /* 0x000000040f0a7824 */ /* 0x004fe200078e0200 */
[----:B------:R-:W-:Y:S01]  /*3f40*/  LEA.HI.X.SX32 R9, R0, R49, 0x1, P6 ;  /* 0x0000003100097211 */ /* 0x000fe200030f0eff */
[----:B------:R1:W-:Y:S01]  /*3f50*/  @P4 STG.E.U16 [R6.64], R44 ;  /* 0x0000002c06004986 */ /* 0x0003e2000c101506 */
[----:B------:R-:W-:Y:S01]  /*3f60*/  ISETP.LT.AND P2, PT, R21, c[0x0][0x17c], !P0 ;  /* 0x00005f0015007a0c */ /* 0x000fe20004741270 */
[----:B------:R-:W-:Y:S01]  /*3f70*/  IMAD R0, R15, 0x4, R10 ;  /* 0x000000040f007824 */ /* 0x000fe200078e020a */
[----:B------:R-:W-:Y:S01]  /*3f80*/  PRMT R58, R58, 0x7632, R58 ;  /* 0x000076323a3a7816 */ /* 0x000fe2000000003a */
[----:B------:R2:W-:Y:S01]  /*3f90*/  @P3 STG.E.U16 [R2.64], R50 ;  /* 0x0000003202003986 */ /* 0x0005e2000c101506 */
[----:B------:R-:W-:-:S02]  /*3fa0*/  PRMT R52, R52, 0x7632, R52 ;  /* 0x0000763234347816 */ /* 0x000fc40000000034 */
[----:B------:R-:W-:Y:S02]  /*3fb0*/  ISETP.LT.AND P5, PT, R22, c[0x0][0x17c], !P0 ;  /* 0x00005f0016007a0c */ /* 0x000fe400047a1270 */
[C---:B0-----:R-:W-:Y:S01]  /*3fc0*/  LEA R4, P6, R10.reuse, R47, 0x1 ;  /* 0x0000002f0a047211 */ /* 0x041fe200078c08ff */
[----:B------:R0:W-:Y:S01]  /*3fd0*/  @P1 STG.E.U16 [R8.64], R58 ;  /* 0x0000003a08001986 */ /* 0x0001e2000c101506 */
[----:B------:R-:W-:Y:S02]  /*3fe0*/  ISETP.LT.AND P4, PT, R23, c[0x0][0x17c], !P0 ;  /* 0x00005f0017007a0c */ /* 0x000fe40004781270 */
[----:B------:R-:W-:Y:S02]  /*3ff0*/  LEA.HI.X.SX32 R5, R10, R49, 0x1, P6 ;  /* 0x000000310a057211 */ /* 0x000fe400030f0eff */
[----:B-1----:R-:W-:Y:S01]  /*4000*/  LEA R6, P6, R0, R47, 0x1 ;  /* 0x0000002f00067211 */ /* 0x002fe200078c08ff */
[C---:B--2---:R-:W-:Y:S01]  /*4010*/  IMAD R3, R15.reuse, 0x4, R0 ;  /* 0x000000040f037824 */ /* 0x044fe200078e0200 */
[----:B------:R-:W-:Y:S01]  /*4020*/  PRMT R60, R60, 0x7632, R60 ;  /* 0x000076323c3c7816 */ /* 0x000fe2000000003c */
[----:B------:R1:W-:Y:S01]  /*4030*/  @P2 STG.E.U16 [R4.64], R52 ;  /* 0x0000003404002986 */ /* 0x0003e2000c101506 */
[----:B------:R-:W-:Y:S01]  /*4040*/  LEA.HI.X.SX32 R7, R0, R49, 0x1, P6 ;  /* 0x0000003100077211 */ /* 0x000fe200030f0eff */
[----:B------:R-:W-:Y:S01]  /*4050*/  IMAD R0, R15, 0x4, R3 ;  /* 0x000000040f007824 */ /* 0x000fe200078e0203 */
[----:B------:R-:W-:-:S02]  /*4060*/  LEA R2, P6, R3, R47, 0x1 ;  /* 0x0000002f03027211 */ /* 0x000fc400078c08ff */
[----:B------:R-:W-:Y:S01]  /*4070*/  ISETP.LT.AND P3, PT, R24, c[0x0][0x17c], !P0 ;  /* 0x00005f0018007a0c */ /* 0x000fe20004761270 */
[----:B------:R2:W-:Y:S01]  /*4080*/  @P5 STG.E.U16 [R6.64], R60 ;  /* 0x0000003c06005986 */ /* 0x0005e2000c101506 */
[----:B------:R-:W-:Y:S02]  /*4090*/  LEA.HI.X.SX32 R3, R3, R49, 0x1, P6 ;  /* 0x0000003103037211 */ /* 0x000fe400030f0eff */
[----:B0-----:R-:W-:Y:S02]  /*40a0*/  LEA R8, P6, R0, R47, 0x1 ;  /* 0x0000002f00087211 */ /* 0x001fe400078c08ff */
[----:B------:R-:W-:Y:S01]  /*40b0*/  PRMT R54, R54, 0x7632, R54 ;  /* 0x0000763236367816 */ /* 0x000fe20000000036 */
[----:B-1----:R-:W-:Y:S01]  /*40c0*/  IMAD R5, R15, 0x4, R0 ;  /* 0x000000040f057824 */ /* 0x002fe200078e0200 */
[----:B------:R-:W-:Y:S02]  /*40d0*/  LEA.HI.X.SX32 R9, R0, R49, 0x1, P6 ;  /* 0x0000003100097211 */ /* 0x000fe400030f0eff */
[----:B------:R-:W-:Y:S01]  /*40e0*/  ISETP.LT.AND P1, PT, R25, c[0x0][0x17c], !P0 ;  /* 0x00005f0019007a0c */ /* 0x000fe20004721270 */
[----:B------:R-:W-:Y:S01]  /*40f0*/  IMAD R0, R15, 0x4, R5 ;  /* 0x000000040f007824 */ /* 0x000fe200078e0205 */
[----:B------:R-:W-:Y:S01]  /*4100*/  LEA R4, P6, R5, R47, 0x1 ;  /* 0x0000002f05047211 */ /* 0x000fe200078c08ff */
[----:B------:R0:W-:Y:S01]  /*4110*/  @P4 STG.E.U16 [R2.64], R54 ;  /* 0x0000003602004986 */ /* 0x0001e2000c101506 */
[----:B------:R-:W-:Y:S01]  /*4120*/  PRMT R62, R62, 0x7632, R62 ;  /* 0x000076323e3e7816 */ /* 0x000fe2000000003e */
[----:B------:R-:W-:Y:S01]  /*4130*/  IMAD R10, R15, 0x4, R0 ;  /* 0x000000040f0a7824 */ /* 0x000fe200078e0200 */
[----:B------:R-:W-:-:S02]  /*4140*/  LEA.HI.X.SX32 R5, R5, R49, 0x1, P6 ;  /* 0x0000003105057211 */ /* 0x000fc400030f0eff */
[----:B--2---:R-:W-:Y:S01]  /*4150*/  LEA R6, P6, R0, R47, 0x1 ;  /* 0x0000002f00067211 */ /* 0x004fe200078c08ff */
[----:B------:R1:W-:Y:S01]  /*4160*/  @P3 STG.E.U16 [R8.64], R62 ;  /* 0x0000003e08003986 */ /* 0x0003e2000c101506 */
[----:B------:R-:W-:Y:S02]  /*4170*/  ISETP.LT.AND P2, PT, R26, c[0x0][0x17c], !P0 ;  /* 0x00005f001a007a0c */ /* 0x000fe40004741270 */
[----:B------:R-:W-:Y:S01]  /*4180*/  LEA.HI.X.SX32 R7, R0, R49, 0x1, P6 ;  /* 0x0000003100077211 */ /* 0x000fe200030f0eff */
[----:B------:R-:W-:Y:S01]  /*4190*/  IMAD R0, R15, 0x4, R10 ;  /* 0x000000040f007824 */ /* 0x000fe200078e020a */
[----:B------:R-:W-:Y:S02]  /*41a0*/  PRMT R56, R56, 0x7632, R56 ;  /* 0x0000763238387816 */ /* 0x000fe40000000038 */
[C---:B0-----:R-:W-:Y:S02]  /*41b0*/  LEA R2, P6, R10.reuse, R47, 0x1 ;  /* 0x0000002f0a027211 */ /* 0x041fe400078c08ff */
[----:B------:R-:W-:Y:S01]  /*41c0*/  ISETP.LT.AND P5, PT, R27, c[0x0][0x17c], !P0 ;  /* 0x00005f001b007a0c */ /* 0x000fe200047a1270 */
[----:B------:R0:W-:Y:S01]  /*41d0*/  @P1 STG.E.U16 [R4.64], R56 ;  /* 0x0000003804001986 */ /* 0x0001e2000c101506 */
[----:B------:R-:W-:Y:S01]  /*41e0*/  LEA.HI.X.SX32 R3, R10, R49, 0x1, P6 ;  /* 0x000000310a037211 */ /* 0x000fe200030f0eff */
[----:B------:R-:W-:Y:S01]  /*41f0*/  IMAD R10, R15, 0x4, R0 ;  /* 0x000000040f0a7824 */ /* 0x000fe200078e0200 */
[----:B-1----:R-:W-:-:S02]  /*4200*/  LEA R8, P6, R0, R47, 0x1 ;  /* 0x0000002f00087211 */ /* 0x002fc400078c08ff */
[----:B------:R-:W-:Y:S02]  /*4210*/  PRMT R44, R44, 0x7632, R44 ;  /* 0x000076322c2c7816 */ /* 0x000fe4000000002c */
[----:B------:R-:W-:Y:S01]  /*4220*/  LEA.HI.X.SX32 R9, R0, R49, 0x1, P6 ;  /* 0x0000003100097211 */ /* 0x000fe200030f0eff */
[----:B------:R-:W-:Y:S01]  /*4230*/  IMAD R0, R15, 0x4, R10 ;  /* 0x000000040f007824 */ /* 0x000fe200078e020a */
[----:B------:R-:W-:Y:S01]  /*4240*/  ISETP.LT.AND P4, PT, R28, c[0x0][0x17c], !P0 ;  /* 0x00005f001c007a0c */ /* 0x000fe20004781270 */
[----:B------:R1:W-:Y:S01]  /*4250*/  @P2 STG.E.U16 [R6.64], R44 ;  /* 0x0000002c06002986 */ /* 0x0003e2000c101506 */
[----:B------:R-:W-:Y:S02]  /*4260*/  ISETP.LT.AND P3, PT, R29, c[0x0][0x17c], !P0 ;  /* 0x00005f001d007a0c */ /* 0x000fe40004761270 */
[----:B0-----:R-:W-:Y:S01]  /*4270*/  LEA R4, P6, R10, R47, 0x1 ;  /* 0x0000002f0a047211 */ /* 0x001fe200078c08ff */
[----:B------:R0:W-:Y:S01]  /*4280*/  @P5 STG.E.U16 [R2.64], R51 ;  /* 0x0000003302005986 */ /* 0x0001e2000c101506 */
[----:B------:R-:W-:-:S02]  /*4290*/  ISETP.LT.AND P1, PT, R30, c[0x0][0x17c], !P0 ;  /* 0x00005f001e007a0c */ /* 0x000fc40004721270 */
[----:B------:R-:W-:Y:S01]  /*42a0*/  LEA.HI.X.SX32 R5, R10, R49, 0x1, P6 ;  /* 0x000000310a057211 */ /* 0x000fe200030f0eff */
[----:B------:R-:W-:Y:S01]  /*42b0*/  IMAD R10, R15, 0x4, R0 ;  /* 0x000000040f0a7824 */ /* 0x000fe200078e0200 */
[----:B------:R-:W-:Y:S02]  /*42c0*/  ISETP.LT.AND P2, PT, R31, c[0x0][0x17c], !P0 ;  /* 0x00005f001f007a0c */ /* 0x000fe40004741270 */
[----:B------:R-:W-:Y:S01]  /*42d0*/  ISETP.LT.AND P5, PT, R32, c[0x0][0x17c], !P0 ;  /* 0x00005f0020007a0c */ /* 0x000fe200047a1270 */
[----:B------:R2:W-:Y:S01]  /*42e0*/  @P4 STG.E.U16 [R8.64], R59 ;  /* 0x0000003b08004986 */ /* 0x0005e2000c101506 */
[C---:B-1----:R-:W-:Y:S02]  /*42f0*/  LEA R6, P6, R0.reuse, R47, 0x1 ;  /* 0x0000002f00067211 */ /* 0x042fe400078c08ff */
[----:B------:R-:W-:Y:S01]  /*4300*/  ISETP.LT.AND P4, PT, R33, c[0x0][0x17c], !P0 ;  /* 0x00005f0021007a0c */ /* 0x000fe20004781270 */
[----:B------:R1:W-:Y:S01]  /*4310*/  @P3 STG.E.U16 [R4.64], R53 ;  /* 0x0000003504003986 */ /* 0x0003e2000c101506 */
[----:B------:R-:W-:Y:S01]  /*4320*/  LEA.HI.X.SX32 R7, R0, R49, 0x1, P6 ;  /* 0x0000003100077211 */ /* 0x000fe200030f0eff */
[----:B------:R-:W-:Y:S01]  /*4330*/  IMAD R0, R15, 0x4, R10 ;  /* 0x000000040f007824 */ /* 0x000fe200078e020a */
[----:B0-----:R-:W-:-:S02]  /*4340*/  LEA R2, P6, R10, R47, 0x1 ;  /* 0x0000002f0a027211 */ /* 0x001fc400078c08ff */
[----:B------:R-:W-:Y:S01]  /*4350*/  ISETP.LT.AND P3, PT, R34, c[0x0][0x17c], !P0 ;  /* 0x00005f0022007a0c */ /* 0x000fe20004761270 */
[----:B------:R0:W-:Y:S01]  /*4360*/  @P1 STG.E.U16 [R6.64], R61 ;  /* 0x0000003d06001986 */ /* 0x0001e2000c101506 */
[----:B------:R-:W-:Y:S01]  /*4370*/  LEA.HI.X.SX32 R3, R10, R49, 0x1, P6 ;  /* 0x000000310a037211 */ /* 0x000fe200030f0eff */
[----:B------:R-:W-:Y:S01]  /*4380*/  IMAD R10, R15, 0x4, R0 ;  /* 0x000000040f0a7824 */ /* 0x000fe200078e0200 */
[C---:B--2---:R-:W-:Y:S02]  /*4390*/  LEA R8, P6, R0.reuse, R47, 0x1 ;  /* 0x0000002f00087211 */ /* 0x044fe400078c08ff */
[----:B------:R-:W-:Y:S01]  /*43a0*/  ISETP.LT.AND P1, PT, R35, c[0x0][0x17c], !P0 ;  /* 0x00005f0023007a0c */ /* 0x000fe20004721270 */
[----:B------:R2:W-:Y:S01]  /*43b0*/  @P2 STG.E.U16 [R2.64], R55 ;  /* 0x0000003702002986 */ /* 0x0005e2000c101506 */
[----:B------:R-:W-:Y:S01]  /*43c0*/  LEA.HI.X.SX32 R9, R0, R49, 0x1, P6 ;  /* 0x0000003100097211 */ /* 0x000fe200030f0eff */
[----:B------:R-:W-:Y:S01]  /*43d0*/  IMAD R0, R15, 0x4, R10 ;  /* 0x000000040f007824 */ /* 0x000fe200078e020a */
[----:B-1----:R-:W-:-:S02]  /*43e0*/  LEA R4, P6, R10, R47, 0x1 ;  /* 0x0000002f0a047211 */ /* 0x002fc400078c08ff */
[----:B------:R-:W-:Y:S01]  /*43f0*/  ISETP.LT.AND P2, PT, R36, c[0x0][0x17c], !P0 ;  /* 0x00005f0024007a0c */ /* 0x000fe20004741270 */
[----:B------:R1:W-:Y:S01]  /*4400*/  @P5 STG.E.U16 [R8.64], R63 ;  /* 0x0000003f08005986 */ /* 0x0003e2000c101506 */
[----:B------:R-:W-:Y:S01]  /*4410*/  LEA.HI.X.SX32 R5, R10, R49, 0x1, P6 ;  /* 0x000000310a057211 */ /* 0x000fe200030f0eff */
[----:B------:R-:W-:Y:S01]  /*4420*/  IMAD R10, R15, 0x4, R0 ;  /* 0x000000040f0a7824 */ /* 0x000fe200078e0200 */
[C---:B0-----:R-:W-:Y:S02]  /*4430*/  LEA R6, P6, R0.reuse, R47, 0x1 ;  /* 0x0000002f00067211 */ /* 0x041fe400078c08ff */
[----:B------:R-:W-:Y:S01]  /*4440*/  PRMT R51, R51, 0x7632, R51 ;  /* 0x0000763233337816 */ /* 0x000fe20000000033 */
[----:B------:R0:W-:Y:S01]  /*4450*/  @P4 STG.E.U16 [R4.64], R57 ;  /* 0x0000003904004986 */ /* 0x0001e2000c101506 */
[----:B------:R-:W-:Y:S01]  /*4460*/  LEA.HI.X.SX32 R7, R0, R49, 0x1, P6 ;  /* 0x0000003100077211 */ /* 0x000fe200030f0eff */
[----:B------:R-:W-:Y:S01]  /*4470*/  IMAD R0, R15, 0x4, R10 ;  /* 0x000000040f007824 */ /* 0x000fe200078e020a */
[----:B--2---:R-:W-:-:S02]  /*4480*/  LEA R2, P6, R10, R47, 0x1 ;  /* 0x0000002f0a027211 */ /* 0x004fc400078c08ff */
[----:B------:R-:W-:Y:S01]  /*4490*/  PRMT R59, R59, 0x7632, R59 ;  /* 0x000076323b3b7816 */ /* 0x000fe2000000003b */
[----:B------:R-:W-:Y:S01]  /*44a0*/  IMAD R11, R15, 0x4, R0 ;  /* 0x000000040f0b7824 */ /* 0x000fe200078e0200 */
[----:B------:R-:W-:Y:S01]  /*44b0*/  LEA.HI.X.SX32 R3, R10, R49, 0x1, P6 ;  /* 0x000000310a037211 */ /* 0x000fe200030f0eff */
[----:B------:R2:W-:Y:S01]  /*44c0*/  @P3 STG.E.U16 [R6.64], R45 ;  /* 0x0000002d06003986 */ /* 0x0005e2000c101506 */
[C---:B-1----:R-:W-:Y:S02]  /*44d0*/  LEA R8, P6, R0.reuse, R47, 0x1 ;  /* 0x0000002f00087211 */ /* 0x042fe400078c08ff */
[----:B------:R-:W-:Y:S01]  /*44e0*/  ISETP.LT.AND P5, PT, R37, c[0x0][0x17c], !P0 ;  /* 0x00005f0025007a0c */ /* 0x000fe200047a1270 */
[----:B------:R-:W-:Y:S01]  /*44f0*/  @P1 STG.E.U16 [R2.64], R51 ;  /* 0x0000003302001986 */ /* 0x000fe2000c101506 */
[----:B------:R-:W-:Y:S01]  /*4500*/  LEA.HI.X.SX32 R9, R0, R49, 0x1, P6 ;  /* 0x0000003100097211 */ /* 0x000fe200030f0eff */
[----:B------:R-:W-:Y:S01]  /*4510*/  IMAD R0, R15, 0x4, R11 ;  /* 0x000000040f007824 */ /* 0x000fe200078e020b */
[----:B0-----:R-:W-:-:S02]  /*4520*/  LEA R4, P1, R11, R47, 0x1 ;  /* 0x0000002f0b047211 */ /* 0x001fc400078208ff */
[----:B------:R-:W-:Y:S01]  /*4530*/  ISETP.LT.AND P4, PT, R38, c[0x0][0x17c], !P0 ;  /* 0x00005f0026007a0c */ /* 0x000fe20004781270 */
[C---:B------:R-:W-:Y:S01]  /*4540*/  IMAD R12, R15.reuse, 0x4, R0 ;  /* 0x000000040f0c7824 */ /* 0x040fe200078e0200 */
[----:B------:R0:W-:Y:S01]  /*4550*/  @P2 STG.E.U16 [R8.64], R59 ;  /* 0x0000003b08002986 */ /* 0x0001e2000c101506 */
[----:B--2---:R-:W-:Y:S02]  /*4560*/  LEA R6, P2, R0, R47, 0x1 ;  /* 0x0000002f00067211 */ /* 0x004fe400078408ff */
[----:B------:R-:W-:Y:S01]  /*4570*/  IMAD R13, R15, 0x4, R12 ;  /* 0x000000040f0d7824 */ /* 0x000fe200078e020c */
[----:B------:R-:W-:Y:S02]  /*4580*/  LEA.HI.X.SX32 R5, R11, R49, 0x1, P1 ;  /* 0x000000310b057211 */ /* 0x000fe400008f0eff */
[----:B------:R-:W-:Y:S01]  /*4590*/  ISETP.LT.AND P3, PT, R39, c[0x0][0x17c], !P0 ;  /* 0x00005f0027007a0c */ /* 0x000fe20004761270 */
[----:B------:R-:W-:Y:S01]  /*45a0*/  IMAD R14, R15, 0x4, R13 ;  /* 0x000000040f0e7824 */ /* 0x000fe200078e020d */
[----:B------:R-:W-:-:S02]  /*45b0*/  LEA R10, P6, R12, R47, 0x1 ;  /* 0x0000002f0c0a7211 */ /* 0x000fc400078c08ff */
[----:B------:R-:W-:Y:S01]  /*45c0*/  LEA.HI.X.SX32 R7, R0, R49, 0x1, P2 ;  /* 0x0000003100077211 */ /* 0x000fe200010f0eff */
[----:B------:R-:W-:Y:S01]  /*45d0*/  IMAD R0, R15, 0x4, R14 ;  /* 0x000000040f007824 */ /* 0x000fe200078e020e */
[----:B0-----:R-:W-:Y:S02]  /*45e0*/  LEA R8, P1, R14, R47, 0x1 ;  /* 0x0000002f0e087211 */ /* 0x001fe400078208ff */
[----:B------:R-:W-:Y:S02]  /*45f0*/  ISETP.LT.AND P2, PT, R40, c[0x0][0x17c], !P0 ;  /* 0x00005f0028007a0c */ /* 0x000fe40004741270 */
[----:B------:R-:W-:Y:S02]  /*4600*/  LEA.HI.X.SX32 R9, R14, R49, 0x1, P1 ;  /* 0x000000310e097211 */ /* 0x000fe400008f0eff */
[----:B------:R-:W-:Y:S02]  /*4610*/  ISETP.LT.AND P1, PT, R41, c[0x0][0x17c], !P0 ;  /* 0x00005f0029007a0c */ /* 0x000fe40004721270 */
[----:B------:R-:W-:-:S02]  /*4620*/  ISETP.LT.AND P0, PT, R42, c[0x0][0x17c], !P0 ;  /* 0x00005f002a007a0c */ /* 0x000fc40004701270 */
[----:B------:R-:W-:Y:S02]  /*4630*/  LEA.HI.X.SX32 R11, R12, R49, 0x1, P6 ;  /* 0x000000310c0b7211 */ /* 0x000fe400030f0eff */
[----:B------:R-:W-:Y:S02]  /*4640*/  LEA R2, P6, R13, R47, 0x1 ;  /* 0x0000002f0d027211 */ /* 0x000fe400078c08ff */
[----:B------:R-:W-:Y:S02]  /*4650*/  PRMT R53, R53, 0x7632, R53 ;  /* 0x0000763235357816 */ /* 0x000fe40000000035 */
[----:B------:R-:W-:Y:S02]  /*4660*/  PRMT R61, R61, 0x7632, R61 ;  /* 0x000076323d3d7816 */ /* 0x000fe4000000003d */
[----:B------:R-:W-:Y:S01]  /*4670*/  PRMT R55, R55, 0x7632, R55 ;  /* 0x0000763237377816 */ /* 0x000fe20000000037 */
[----:B------:R0:W-:Y:S01]  /*4680*/  @P5 STG.E.U16 [R4.64], R53 ;  /* 0x0000003504005986 */ /* 0x0001e2000c101506 */
[----:B------:R-:W-:-:S02]  /*4690*/  LEA.HI.X.SX32 R3, R13, R49, 0x1, P6 ;  /* 0x000000310d037211 */ /* 0x000fc400030f0eff */
[----:B------:R-:W-:Y:S01]  /*46a0*/  PRMT R63, R63, 0x7632, R63 ;  /* 0x000076323f3f7816 */ /* 0x000fe2000000003f */
[----:B------:R0:W-:Y:S01]  /*46b0*/  @P4 STG.E.U16 [R6.64], R61 ;  /* 0x0000003d06004986 */ /* 0x0001e2000c101506 */
[----:B------:R-:W-:Y:S02]  /*46c0*/  PRMT R57, R57, 0x7632, R57 ;  /* 0x0000763239397816 */ /* 0x000fe40000000039 */
[C---:B------:R-:W-:Y:S01]  /*46d0*/  LEA R12, P6, R0.reuse, R47, 0x1 ;  /* 0x0000002f000c7211 */ /* 0x040fe200078c08ff */
[----:B------:R0:W-:Y:S03]  /*46e0*/  @P3 STG.E.U16 [R10.64], R55 ;  /* 0x000000370a003986 */ /* 0x0001e6000c101506 */
[----:B------:R-:W-:Y:S01]  /*46f0*/  LEA.HI.X.SX32 R13, R0, R49, 0x1, P6 ;  /* 0x00000031000d7211 */ /* 0x000fe200030f0eff */
[----:B------:R0:W-:Y:S04]  /*4700*/  @P2 STG.E.U16 [R2.64], R63 ;  /* 0x0000003f02002986 */ /* 0x0001e8000c101506 */
[----:B------:R0:W-:Y:S01]  /*4710*/  @P1 STG.E.U16 [R8.64], R57 ;  /* 0x0000003908001986 */ /* 0x0001e2000c101506 */
[----:B------:R-:W-:Y:S05]  /*4720*/  @!P0 EXIT ;  /* 0x000000000000894d */ /* 0x000fea0003800000 */
[----:B0-----:R-:W-:-:S05]  /*4730*/  PRMT R6, R45, 0x7632, R6 ;  /* 0x000076322d067816 */ /* 0x001fca0000000006 */
[----:B------:R-:W-:Y:S01]  /*4740*/  STG.E.U16 [R12.64], R6 ;  /* 0x000000060c007986 */ /* 0x000fe2000c101506 */
[----:B------:R-:W-:Y:S05]  /*4750*/  EXIT ;  /* 0x000000000000794d */ /* 0x000fea0003800000 */
.L_x_3:
[----:B------:R-:W-:-:S00]  /*4760*/  BRA `(.L_x_3) ;  /* 0xfffffff000007947 */ /* 0x000fc0000383ffff */
[----:B------:R-:W-:-:S00]  /*4770*/  NOP ;  /* 0x0000000000007918 */ /* 0x000fc00000000000 */
        /* <DEDUP_REMOVED lines=8> */
.L_x_4:


//--------------------- .nv.shared.matmul_kernel  --------------------------
	.section	.nv.shared.matmul_kernel,"aw",@nobits
	.sectionflags	@""
	.align	16
